//
// Generated by NVIDIA NVVM Compiler
//
// Compiler Build ID: CL-36424714
// Cuda compilation tools, release 13.0, V13.0.88
// Based on NVVM 20.0.0
//

.version 9.0
.target sm_100
.address_size 64

	// .globl	_Z12setup_kernelP17curandStateXORWOWj
.func  (.param .b64 func_retval0) __internal_accurate_pow
(
	.param .b64 __internal_accurate_pow_param_0,
	.param .b64 __internal_accurate_pow_param_1
)
;
.global .align 4 .b8 precalc_xorwow_matrix[102400];
.global .align 4 .b8 precalc_xorwow_offset_matrix[102400];
.global .align 4 .b8 mrg32k3aM1[2304];
.global .align 4 .b8 mrg32k3aM2[2304];
.global .align 4 .b8 mrg32k3aM1SubSeq[2016];
.global .align 4 .b8 mrg32k3aM2SubSeq[2016];
.global .align 4 .b8 mrg32k3aM1Seq[2304];
.global .align 4 .b8 mrg32k3aM2Seq[2304];
.const .align 8 .b8 __cr_lgamma_table[72];
// _ZZ10sum_blocksPfS_S_iE5flats has been demoted
// _ZZ10sum_blocksPfS_S_iE4logs has been demoted

.visible .entry _Z12setup_kernelP17curandStateXORWOWj(
	.param .u64 .ptr .align 1 _Z12setup_kernelP17curandStateXORWOWj_param_0,
	.param .u32 _Z12setup_kernelP17curandStateXORWOWj_param_1
)
{
	.reg .pred 	%p<24>;
	.reg .b32 	%r<409>;
	.reg .b64 	%rd<18>;

	ld.param.u64 	%rd8, [_Z12setup_kernelP17curandStateXORWOWj_param_0];
	ld.param.u32 	%r182, [_Z12setup_kernelP17curandStateXORWOWj_param_1];
	cvta.to.global.u64 	%rd9, %rd8;
	mov.u32 	%r183, %tid.x;
	mov.u32 	%r184, %ctaid.x;
	mov.u32 	%r185, %ntid.x;
	mad.lo.s32 	%r186, %r184, %r185, %r183;
	cvt.s64.s32 	%rd17, %r186;
	mul.wide.s32 	%rd10, %r186, 48;
	add.s64 	%rd2, %rd9, %rd10;
	xor.b32  	%r187, %r182, -1429050551;
	mul.lo.s32 	%r188, %r187, 1099087573;
	add.s32 	%r189, %r188, -638133224;
	add.s32 	%r190, %r188, 123456789;
	st.global.v2.u32 	[%rd2], {%r189, %r190};
	xor.b32  	%r191, %r188, 362436069;
	mov.b32 	%r192, -123459836;
	st.global.v2.u32 	[%rd2+8], {%r191, %r192};
	add.s32 	%r193, %r188, 5783321;
	mov.b32 	%r194, -589760388;
	st.global.v2.u32 	[%rd2+16], {%r194, %r193};
	setp.eq.s32 	%p1, %r186, 0;
	@%p1 bra 	$L__BB0_42;
	mov.b32 	%r315, 0;
	mov.u64 	%rd12, precalc_xorwow_matrix;
$L__BB0_2:
	and.b64  	%rd4, %rd17, 3;
	setp.eq.s64 	%p2, %rd4, 0;
	@%p2 bra 	$L__BB0_41;
	mul.wide.u32 	%rd11, %r315, 3200;
	add.s64 	%rd5, %rd12, %rd11;
	cvt.u32.u64 	%r2, %rd4;
	mov.b32 	%r316, 0;
$L__BB0_4:
	mov.b32 	%r329, 0;
	mov.u32 	%r330, %r329;
	mov.u32 	%r331, %r329;
	mov.u32 	%r332, %r329;
	mov.u32 	%r333, %r329;
	mov.u32 	%r322, %r329;
$L__BB0_5:
	mul.wide.u32 	%rd13, %r322, 4;
	add.s64 	%rd14, %rd2, %rd13;
	ld.global.u32 	%r10, [%rd14+4];
	shl.b32 	%r11, %r322, 5;
	mov.b32 	%r328, 0;
$L__BB0_6:
	.pragma "nounroll";
	shr.u32 	%r199, %r10, %r328;
	and.b32  	%r200, %r199, 1;
	setp.eq.b32 	%p3, %r200, 1;
	not.pred 	%p4, %p3;
	add.s32 	%r201, %r11, %r328;
	mul.lo.s32 	%r202, %r201, 5;
	mul.wide.u32 	%rd15, %r202, 4;
	add.s64 	%rd6, %rd5, %rd15;
	@%p4 bra 	$L__BB0_8;
	ld.global.u32 	%r203, [%rd6];
	xor.b32  	%r333, %r333, %r203;
	ld.global.u32 	%r204, [%rd6+4];
	xor.b32  	%r332, %r332, %r204;
	ld.global.u32 	%r205, [%rd6+8];
	xor.b32  	%r331, %r331, %r205;
	ld.global.u32 	%r206, [%rd6+12];
	xor.b32  	%r330, %r330, %r206;
	ld.global.u32 	%r207, [%rd6+16];
	xor.b32  	%r329, %r329, %r207;
$L__BB0_8:
	and.b32  	%r209, %r199, 2;
	setp.eq.s32 	%p5, %r209, 0;
	@%p5 bra 	$L__BB0_10;
	ld.global.u32 	%r210, [%rd6+20];
	xor.b32  	%r333, %r333, %r210;
	ld.global.u32 	%r211, [%rd6+24];
	xor.b32  	%r332, %r332, %r211;
	ld.global.u32 	%r212, [%rd6+28];
	xor.b32  	%r331, %r331, %r212;
	ld.global.u32 	%r213, [%rd6+32];
	xor.b32  	%r330, %r330, %r213;
	ld.global.u32 	%r214, [%rd6+36];
	xor.b32  	%r329, %r329, %r214;
$L__BB0_10:
	and.b32  	%r216, %r199, 4;
	setp.eq.s32 	%p6, %r216, 0;
	@%p6 bra 	$L__BB0_12;
	ld.global.u32 	%r217, [%rd6+40];
	xor.b32  	%r333, %r333, %r217;
	ld.global.u32 	%r218, [%rd6+44];
	xor.b32  	%r332, %r332, %r218;
	ld.global.u32 	%r219, [%rd6+48];
	xor.b32  	%r331, %r331, %r219;
	ld.global.u32 	%r220, [%rd6+52];
	xor.b32  	%r330, %r330, %r220;
	ld.global.u32 	%r221, [%rd6+56];
	xor.b32  	%r329, %r329, %r221;
$L__BB0_12:
	and.b32  	%r223, %r199, 8;
	setp.eq.s32 	%p7, %r223, 0;
	@%p7 bra 	$L__BB0_14;
	ld.global.u32 	%r224, [%rd6+60];
	xor.b32  	%r333, %r333, %r224;
	ld.global.u32 	%r225, [%rd6+64];
	xor.b32  	%r332, %r332, %r225;
	ld.global.u32 	%r226, [%rd6+68];
	xor.b32  	%r331, %r331, %r226;
	ld.global.u32 	%r227, [%rd6+72];
	xor.b32  	%r330, %r330, %r227;
	ld.global.u32 	%r228, [%rd6+76];
	xor.b32  	%r329, %r329, %r228;
$L__BB0_14:
	and.b32  	%r230, %r199, 16;
	setp.eq.s32 	%p8, %r230, 0;
	@%p8 bra 	$L__BB0_16;
	ld.global.u32 	%r231, [%rd6+80];
	xor.b32  	%r333, %r333, %r231;
	ld.global.u32 	%r232, [%rd6+84];
	xor.b32  	%r332, %r332, %r232;
	ld.global.u32 	%r233, [%rd6+88];
	xor.b32  	%r331, %r331, %r233;
	ld.global.u32 	%r234, [%rd6+92];
	xor.b32  	%r330, %r330, %r234;
	ld.global.u32 	%r235, [%rd6+96];
	xor.b32  	%r329, %r329, %r235;
$L__BB0_16:
	and.b32  	%r237, %r199, 32;
	setp.eq.s32 	%p9, %r237, 0;
	@%p9 bra 	$L__BB0_18;
	ld.global.u32 	%r238, [%rd6+100];
	xor.b32  	%r333, %r333, %r238;
	ld.global.u32 	%r239, [%rd6+104];
	xor.b32  	%r332, %r332, %r239;
	ld.global.u32 	%r240, [%rd6+108];
	xor.b32  	%r331, %r331, %r240;
	ld.global.u32 	%r241, [%rd6+112];
	xor.b32  	%r330, %r330, %r241;
	ld.global.u32 	%r242, [%rd6+116];
	xor.b32  	%r329, %r329, %r242;
$L__BB0_18:
	and.b32  	%r244, %r199, 64;
	setp.eq.s32 	%p10, %r244, 0;
	@%p10 bra 	$L__BB0_20;
	ld.global.u32 	%r245, [%rd6+120];
	xor.b32  	%r333, %r333, %r245;
	ld.global.u32 	%r246, [%rd6+124];
	xor.b32  	%r332, %r332, %r246;
	ld.global.u32 	%r247, [%rd6+128];
	xor.b32  	%r331, %r331, %r247;
	ld.global.u32 	%r248, [%rd6+132];
	xor.b32  	%r330, %r330, %r248;
	ld.global.u32 	%r249, [%rd6+136];
	xor.b32  	%r329, %r329, %r249;
$L__BB0_20:
	and.b32  	%r251, %r199, 128;
	setp.eq.s32 	%p11, %r251, 0;
	@%p11 bra 	$L__BB0_22;
	ld.global.u32 	%r252, [%rd6+140];
	xor.b32  	%r333, %r333, %r252;
	ld.global.u32 	%r253, [%rd6+144];
	xor.b32  	%r332, %r332, %r253;
	ld.global.u32 	%r254, [%rd6+148];
	xor.b32  	%r331, %r331, %r254;
	ld.global.u32 	%r255, [%rd6+152];
	xor.b32  	%r330, %r330, %r255;
	ld.global.u32 	%r256, [%rd6+156];
	xor.b32  	%r329, %r329, %r256;
$L__BB0_22:
	and.b32  	%r258, %r199, 256;
	setp.eq.s32 	%p12, %r258, 0;
	@%p12 bra 	$L__BB0_24;
	ld.global.u32 	%r259, [%rd6+160];
	xor.b32  	%r333, %r333, %r259;
	ld.global.u32 	%r260, [%rd6+164];
	xor.b32  	%r332, %r332, %r260;
	ld.global.u32 	%r261, [%rd6+168];
	xor.b32  	%r331, %r331, %r261;
	ld.global.u32 	%r262, [%rd6+172];
	xor.b32  	%r330, %r330, %r262;
	ld.global.u32 	%r263, [%rd6+176];
	xor.b32  	%r329, %r329, %r263;
$L__BB0_24:
	and.b32  	%r265, %r199, 512;
	setp.eq.s32 	%p13, %r265, 0;
	@%p13 bra 	$L__BB0_26;
	ld.global.u32 	%r266, [%rd6+180];
	xor.b32  	%r333, %r333, %r266;
	ld.global.u32 	%r267, [%rd6+184];
	xor.b32  	%r332, %r332, %r267;
	ld.global.u32 	%r268, [%rd6+188];
	xor.b32  	%r331, %r331, %r268;
	ld.global.u32 	%r269, [%rd6+192];
	xor.b32  	%r330, %r330, %r269;
	ld.global.u32 	%r270, [%rd6+196];
	xor.b32  	%r329, %r329, %r270;
$L__BB0_26:
	and.b32  	%r272, %r199, 1024;
	setp.eq.s32 	%p14, %r272, 0;
	@%p14 bra 	$L__BB0_28;
	ld.global.u32 	%r273, [%rd6+200];
	xor.b32  	%r333, %r333, %r273;
	ld.global.u32 	%r274, [%rd6+204];
	xor.b32  	%r332, %r332, %r274;
	ld.global.u32 	%r275, [%rd6+208];
	xor.b32  	%r331, %r331, %r275;
	ld.global.u32 	%r276, [%rd6+212];
	xor.b32  	%r330, %r330, %r276;
	ld.global.u32 	%r277, [%rd6+216];
	xor.b32  	%r329, %r329, %r277;
$L__BB0_28:
	and.b32  	%r279, %r199, 2048;
	setp.eq.s32 	%p15, %r279, 0;
	@%p15 bra 	$L__BB0_30;
	ld.global.u32 	%r280, [%rd6+220];
	xor.b32  	%r333, %r333, %r280;
	ld.global.u32 	%r281, [%rd6+224];
	xor.b32  	%r332, %r332, %r281;
	ld.global.u32 	%r282, [%rd6+228];
	xor.b32  	%r331, %r331, %r282;
	ld.global.u32 	%r283, [%rd6+232];
	xor.b32  	%r330, %r330, %r283;
	ld.global.u32 	%r284, [%rd6+236];
	xor.b32  	%r329, %r329, %r284;
$L__BB0_30:
	and.b32  	%r286, %r199, 4096;
	setp.eq.s32 	%p16, %r286, 0;
	@%p16 bra 	$L__BB0_32;
	ld.global.u32 	%r287, [%rd6+240];
	xor.b32  	%r333, %r333, %r287;
	ld.global.u32 	%r288, [%rd6+244];
	xor.b32  	%r332, %r332, %r288;
	ld.global.u32 	%r289, [%rd6+248];
	xor.b32  	%r331, %r331, %r289;
	ld.global.u32 	%r290, [%rd6+252];
	xor.b32  	%r330, %r330, %r290;
	ld.global.u32 	%r291, [%rd6+256];
	xor.b32  	%r329, %r329, %r291;
$L__BB0_32:
	and.b32  	%r293, %r199, 8192;
	setp.eq.s32 	%p17, %r293, 0;
	@%p17 bra 	$L__BB0_34;
	ld.global.u32 	%r294, [%rd6+260];
	xor.b32  	%r333, %r333, %r294;
	ld.global.u32 	%r295, [%rd6+264];
	xor.b32  	%r332, %r332, %r295;
	ld.global.u32 	%r296, [%rd6+268];
	xor.b32  	%r331, %r331, %r296;
	ld.global.u32 	%r297, [%rd6+272];
	xor.b32  	%r330, %r330, %r297;
	ld.global.u32 	%r298, [%rd6+276];
	xor.b32  	%r329, %r329, %r298;
$L__BB0_34:
	and.b32  	%r300, %r199, 16384;
	setp.eq.s32 	%p18, %r300, 0;
	@%p18 bra 	$L__BB0_36;
	ld.global.u32 	%r301, [%rd6+280];
	xor.b32  	%r333, %r333, %r301;
	ld.global.u32 	%r302, [%rd6+284];
	xor.b32  	%r332, %r332, %r302;
	ld.global.u32 	%r303, [%rd6+288];
	xor.b32  	%r331, %r331, %r303;
	ld.global.u32 	%r304, [%rd6+292];
	xor.b32  	%r330, %r330, %r304;
	ld.global.u32 	%r305, [%rd6+296];
	xor.b32  	%r329, %r329, %r305;
$L__BB0_36:
	and.b32  	%r307, %r199, 32768;
	setp.eq.s32 	%p19, %r307, 0;
	@%p19 bra 	$L__BB0_38;
	ld.global.u32 	%r308, [%rd6+300];
	xor.b32  	%r333, %r333, %r308;
	ld.global.u32 	%r309, [%rd6+304];
	xor.b32  	%r332, %r332, %r309;
	ld.global.u32 	%r310, [%rd6+308];
	xor.b32  	%r331, %r331, %r310;
	ld.global.u32 	%r311, [%rd6+312];
	xor.b32  	%r330, %r330, %r311;
	ld.global.u32 	%r312, [%rd6+316];
	xor.b32  	%r329, %r329, %r312;
$L__BB0_38:
	add.s32 	%r328, %r328, 16;
	setp.ne.s32 	%p20, %r328, 32;
	@%p20 bra 	$L__BB0_6;
	mad.lo.s32 	%r313, %r322, -31, %r11;
	add.s32 	%r322, %r313, 1;
	setp.ne.s32 	%p21, %r322, 5;
	@%p21 bra 	$L__BB0_5;
	st.global.u32 	[%rd2+4], %r333;
	st.global.u32 	[%rd2+8], %r332;
	st.global.u32 	[%rd2+12], %r331;
	st.global.u32 	[%rd2+16], %r330;
	st.global.u32 	[%rd2+20], %r329;
	add.s32 	%r316, %r316, 1;
	setp.lt.u32 	%p22, %r316, %r2;
	@%p22 bra 	$L__BB0_4;
$L__BB0_41:
	shr.u64 	%rd7, %rd17, 2;
	add.s32 	%r315, %r315, 1;
	setp.gt.u64 	%p23, %rd17, 3;
	mov.u64 	%rd17, %rd7;
	@%p23 bra 	$L__BB0_2;
$L__BB0_42:
	mov.b32 	%r314, 0;
	st.global.v2.u32 	[%rd2+24], {%r314, %r314};
	st.global.u32 	[%rd2+32], %r314;
	mov.b64 	%rd16, 0;
	st.global.u64 	[%rd2+40], %rd16;
	ret;

}
	// .globl	_Z12sample_thetaP17curandStateXORWOWPfPiS1_ffi
.visible .entry _Z12sample_thetaP17curandStateXORWOWPfPiS1_ffi(
	.param .u64 .ptr .align 1 _Z12sample_thetaP17curandStateXORWOWPfPiS1_ffi_param_0,
	.param .u64 .ptr .align 1 _Z12sample_thetaP17curandStateXORWOWPfPiS1_ffi_param_1,
	.param .u64 .ptr .align 1 _Z12sample_thetaP17curandStateXORWOWPfPiS1_ffi_param_2,
	.param .u64 .ptr .align 1 _Z12sample_thetaP17curandStateXORWOWPfPiS1_ffi_param_3,
	.param .f32 _Z12sample_thetaP17curandStateXORWOWPfPiS1_ffi_param_4,
	.param .f32 _Z12sample_thetaP17curandStateXORWOWPfPiS1_ffi_param_5,
	.param .u32 _Z12sample_thetaP17curandStateXORWOWPfPiS1_ffi_param_6
)
{
	.reg .pred 	%p<42>;
	.reg .b32 	%r<95>;
	.reg .b32 	%f<98>;
	.reg .b64 	%rd<16>;
	.reg .b64 	%fd<40>;

	ld.param.u64 	%rd2, [_Z12sample_thetaP17curandStateXORWOWPfPiS1_ffi_param_0];
	ld.param.u64 	%rd3, [_Z12sample_thetaP17curandStateXORWOWPfPiS1_ffi_param_1];
	ld.param.u64 	%rd4, [_Z12sample_thetaP17curandStateXORWOWPfPiS1_ffi_param_2];
	ld.param.u64 	%rd5, [_Z12sample_thetaP17curandStateXORWOWPfPiS1_ffi_param_3];
	ld.param.f32 	%f10, [_Z12sample_thetaP17curandStateXORWOWPfPiS1_ffi_param_4];
	ld.param.f32 	%f11, [_Z12sample_thetaP17curandStateXORWOWPfPiS1_ffi_param_5];
	ld.param.u32 	%r15, [_Z12sample_thetaP17curandStateXORWOWPfPiS1_ffi_param_6];
	mov.u32 	%r16, %tid.x;
	mov.u32 	%r17, %ctaid.x;
	mov.u32 	%r18, %ntid.x;
	mad.lo.s32 	%r1, %r17, %r18, %r16;
	setp.ge.s32 	%p3, %r1, %r15;
	@%p3 bra 	$L__BB1_18;
	cvta.to.global.u64 	%rd6, %rd2;
	cvta.to.global.u64 	%rd7, %rd4;
	cvta.to.global.u64 	%rd8, %rd5;
	mul.wide.s32 	%rd9, %r1, 4;
	add.s64 	%rd10, %rd7, %rd9;
	ld.global.u32 	%r19, [%rd10];
	cvt.rn.f32.s32 	%f12, %r19;
	add.f32 	%f13, %f10, %f12;
	add.s64 	%rd11, %rd8, %rd9;
	ld.global.f32 	%f14, [%rd11];
	add.f32 	%f1, %f11, %f14;
	cvt.f64.f32 	%fd13, %f13;
	add.f64 	%fd14, %fd13, 0dBFD5555555555555;
	cvt.rn.f32.f64 	%f2, %fd14;
	mul.wide.s32 	%rd12, %r1, 48;
	add.s64 	%rd1, %rd6, %rd12;
	mul.f32 	%f15, %f2, 0f41100000;
	sqrt.rn.f32 	%f3, %f15;
	mov.f64 	%fd15, 0d4008000000000000;
	{
	.reg .b32 %temp; 
	mov.b64 	{%temp, %r2}, %fd15;
	}
	and.b32  	%r3, %r2, 2146435072;
	setp.eq.s32 	%p4, %r3, 1073741824;
	setp.lt.s32 	%p5, %r2, 0;
	selp.b32 	%r4, 0, 2146435072, %p5;
	and.b32  	%r20, %r2, 2147483647;
	setp.ne.s32 	%p6, %r20, 1071644672;
	and.pred  	%p1, %p4, %p6;
	or.b32  	%r5, %r4, -2147483648;
	mov.f64 	%fd16, 0d4000000000000000;
	{
	.reg .b32 %temp; 
	mov.b64 	{%temp, %r6}, %fd16;
	}
	and.b32  	%r7, %r6, 2146435072;
	setp.eq.s32 	%p7, %r7, 1062207488;
	setp.lt.s32 	%p8, %r6, 0;
	selp.b32 	%r8, 0, 2146435072, %p8;
	and.b32  	%r21, %r6, 2147483647;
	setp.ne.s32 	%p9, %r21, 1071644672;
	and.pred  	%p2, %p7, %p9;
	or.b32  	%r9, %r8, -2147483648;
	ld.global.u32 	%r93, [%rd1+24];
	selp.b32 	%r58, %r5, %r4, %p1;
	selp.b32 	%r86, %r9, %r8, %p2;
$L__BB1_2:
	setp.eq.s32 	%p10, %r93, 1;
	@%p10 bra 	$L__BB1_4;
	ld.global.v2.u32 	{%r23, %r24}, [%rd1];
	shr.u32 	%r25, %r24, 2;
	xor.b32  	%r26, %r25, %r24;
	ld.global.v2.u32 	{%r27, %r28}, [%rd1+8];
	ld.global.v2.u32 	{%r29, %r30}, [%rd1+16];
	shl.b32 	%r31, %r30, 4;
	shl.b32 	%r32, %r26, 1;
	xor.b32  	%r33, %r32, %r31;
	xor.b32  	%r34, %r33, %r26;
	xor.b32  	%r35, %r34, %r30;
	add.s32 	%r36, %r23, %r35;
	add.s32 	%r37, %r36, 362437;
	shr.u32 	%r38, %r27, 2;
	xor.b32  	%r39, %r38, %r27;
	st.global.v2.u32 	[%rd1+8], {%r29, %r30};
	shl.b32 	%r40, %r35, 4;
	shl.b32 	%r41, %r39, 1;
	xor.b32  	%r42, %r41, %r40;
	xor.b32  	%r43, %r42, %r39;
	xor.b32  	%r44, %r43, %r35;
	st.global.v2.u32 	[%rd1+16], {%r35, %r44};
	add.s32 	%r45, %r23, 724874;
	st.global.v2.u32 	[%rd1], {%r45, %r28};
	add.s32 	%r46, %r44, %r45;
	cvt.rn.f32.u32 	%f16, %r37;
	fma.rn.f32 	%f17, %f16, 0f2F800000, 0f2F000000;
	cvt.rn.f32.u32 	%f18, %r46;
	fma.rn.f32 	%f19, %f18, 0f30C90FDB, 0f30490FDB;
	setp.lt.f32 	%p11, %f17, 0f00800000;
	mul.f32 	%f20, %f17, 0f4B000000;
	selp.f32 	%f21, %f20, %f17, %p11;
	selp.f32 	%f22, 0fC1B80000, 0f00000000, %p11;
	mov.b32 	%r47, %f21;
	add.s32 	%r48, %r47, -1059760811;
	and.b32  	%r49, %r48, -8388608;
	sub.s32 	%r50, %r47, %r49;
	mov.b32 	%f23, %r50;
	cvt.rn.f32.s32 	%f24, %r49;
	fma.rn.f32 	%f25, %f24, 0f34000000, %f22;
	add.f32 	%f26, %f23, 0fBF800000;
	fma.rn.f32 	%f27, %f26, 0fBE055027, 0f3E1039F6;
	fma.rn.f32 	%f28, %f27, %f26, 0fBDF8CDCC;
	fma.rn.f32 	%f29, %f28, %f26, 0f3E0F2955;
	fma.rn.f32 	%f30, %f29, %f26, 0fBE2AD8B9;
	fma.rn.f32 	%f31, %f30, %f26, 0f3E4CED0B;
	fma.rn.f32 	%f32, %f31, %f26, 0fBE7FFF22;
	fma.rn.f32 	%f33, %f32, %f26, 0f3EAAAA78;
	fma.rn.f32 	%f34, %f33, %f26, 0fBF000000;
	mul.f32 	%f35, %f26, %f34;
	fma.rn.f32 	%f36, %f35, %f26, %f26;
	fma.rn.f32 	%f37, %f25, 0f3F317218, %f36;
	setp.gt.u32 	%p12, %r47, 2139095039;
	fma.rn.f32 	%f38, %f21, 0f7F800000, 0f7F800000;
	selp.f32 	%f39, %f38, %f37, %p12;
	setp.eq.f32 	%p13, %f21, 0f00000000;
	mul.f32 	%f40, %f39, 0fC0000000;
	selp.f32 	%f41, 0f7F800000, %f40, %p13;
	sqrt.rn.f32 	%f42, %f41;
	sin.approx.f32 	%f43, %f19;
	cos.approx.f32 	%f44, %f19;
	mul.f32 	%f97, %f42, %f43;
	mul.f32 	%f45, %f42, %f44;
	st.global.f32 	[%rd1+32], %f45;
	mov.b32 	%r93, 1;
	st.global.u32 	[%rd1+24], %r93;
	bra.uni 	$L__BB1_5;
$L__BB1_4:
	mov.b32 	%r93, 0;
	st.global.u32 	[%rd1+24], %r93;
	ld.global.f32 	%f97, [%rd1+32];
$L__BB1_5:
	setp.lt.s32 	%p14, %r2, 0;
	setp.eq.s32 	%p15, %r3, 1073741824;
	div.rn.f32 	%f46, %f97, %f3;
	add.f32 	%f7, %f46, 0f3F800000;
	cvt.f64.f32 	%fd1, %f7;
	{
	.reg .b32 %temp; 
	mov.b64 	{%temp, %r13}, %fd1;
	}
	abs.f64 	%fd2, %fd1;
	{ // callseq 0, 0
	.param .b64 param0;
	st.param.f64 	[param0], %fd2;
	.param .b64 param1;
	st.param.f64 	[param1], 0d4008000000000000;
	.param .b64 retval0;
	call.uni (retval0), 
	__internal_accurate_pow, 
	(
	param0, 
	param1
	);
	ld.param.f64 	%fd17, [retval0];
	} // callseq 0
	setp.lt.s32 	%p17, %r13, 0;
	neg.f64 	%fd19, %fd17;
	selp.f64 	%fd20, %fd19, %fd17, %p15;
	selp.f64 	%fd21, %fd20, %fd17, %p17;
	setp.eq.f32 	%p18, %f7, 0f00000000;
	selp.b32 	%r52, %r13, 0, %p15;
	or.b32  	%r53, %r52, 2146435072;
	selp.b32 	%r54, %r53, %r52, %p14;
	mov.b32 	%r55, 0;
	mov.b64 	%fd22, {%r55, %r54};
	selp.f64 	%fd38, %fd22, %fd21, %p18;
	add.f64 	%fd23, %fd1, 0d4008000000000000;
	{
	.reg .b32 %temp; 
	mov.b64 	{%temp, %r56}, %fd23;
	}
	and.b32  	%r57, %r56, 2146435072;
	setp.ne.s32 	%p19, %r57, 2146435072;
	@%p19 bra 	$L__BB1_10;
	setp.num.f32 	%p20, %f7, %f7;
	@%p20 bra 	$L__BB1_8;
	mov.f64 	%fd24, 0d4008000000000000;
	add.rn.f64 	%fd38, %fd1, %fd24;
	bra.uni 	$L__BB1_10;
$L__BB1_8:
	setp.neu.f64 	%p21, %fd2, 0d7FF0000000000000;
	@%p21 bra 	$L__BB1_10;
	setp.lt.s32 	%p22, %r13, 0;
	selp.b32 	%r59, %r58, %r4, %p22;
	mov.b32 	%r60, 0;
	mov.b64 	%fd38, {%r60, %r59};
$L__BB1_10:
	setp.eq.f32 	%p23, %f7, 0f3F800000;
	cvt.rn.f32.f64 	%f47, %fd38;
	selp.f32 	%f8, 0f3F800000, %f47, %p23;
	setp.le.f32 	%p24, %f8, 0f00000000;
	@%p24 bra 	$L__BB1_2;
	setp.lt.s32 	%p25, %r6, 0;
	setp.eq.s32 	%p26, %r7, 1062207488;
	ld.global.v2.u32 	{%r61, %r62}, [%rd1];
	shr.u32 	%r63, %r62, 2;
	xor.b32  	%r64, %r63, %r62;
	ld.global.v2.u32 	{%r65, %r66}, [%rd1+8];
	ld.global.v2.u32 	{%r67, %r68}, [%rd1+16];
	st.global.v2.u32 	[%rd1+8], {%r66, %r67};
	shl.b32 	%r69, %r68, 4;
	shl.b32 	%r70, %r64, 1;
	xor.b32  	%r71, %r70, %r69;
	xor.b32  	%r72, %r71, %r64;
	xor.b32  	%r73, %r72, %r68;
	st.global.v2.u32 	[%rd1+16], {%r68, %r73};
	add.s32 	%r74, %r61, 362437;
	st.global.v2.u32 	[%rd1], {%r74, %r65};
	add.s32 	%r75, %r73, %r74;
	cvt.rn.f32.u32 	%f48, %r75;
	fma.rn.f32 	%f49, %f48, 0f2F800000, 0f2F000000;
	setp.lt.f32 	%p28, %f49, 0f00800000;
	mul.f32 	%f50, %f49, 0f4B000000;
	selp.f32 	%f51, %f50, %f49, %p28;
	selp.f32 	%f52, 0fC1B80000, 0f00000000, %p28;
	mov.b32 	%r76, %f51;
	add.s32 	%r77, %r76, -1059760811;
	and.b32  	%r78, %r77, -8388608;
	sub.s32 	%r79, %r76, %r78;
	mov.b32 	%f53, %r79;
	cvt.rn.f32.s32 	%f54, %r78;
	fma.rn.f32 	%f55, %f54, 0f34000000, %f52;
	add.f32 	%f56, %f53, 0fBF800000;
	fma.rn.f32 	%f57, %f56, 0fBE055027, 0f3E1039F6;
	fma.rn.f32 	%f58, %f57, %f56, 0fBDF8CDCC;
	fma.rn.f32 	%f59, %f58, %f56, 0f3E0F2955;
	fma.rn.f32 	%f60, %f59, %f56, 0fBE2AD8B9;
	fma.rn.f32 	%f61, %f60, %f56, 0f3E4CED0B;
	fma.rn.f32 	%f62, %f61, %f56, 0fBE7FFF22;
	fma.rn.f32 	%f63, %f62, %f56, 0f3EAAAA78;
	fma.rn.f32 	%f64, %f63, %f56, 0fBF000000;
	mul.f32 	%f65, %f56, %f64;
	fma.rn.f32 	%f66, %f65, %f56, %f56;
	fma.rn.f32 	%f67, %f55, 0f3F317218, %f66;
	setp.gt.u32 	%p29, %r76, 2139095039;
	fma.rn.f32 	%f68, %f51, 0f7F800000, 0f7F800000;
	selp.f32 	%f69, %f68, %f67, %p29;
	setp.eq.f32 	%p30, %f51, 0f00000000;
	selp.f32 	%f9, 0fFF800000, %f69, %p30;
	cvt.f64.f32 	%fd7, %f97;
	{
	.reg .b32 %temp; 
	mov.b64 	{%temp, %r14}, %fd7;
	}
	abs.f64 	%fd8, %fd7;
	{ // callseq 1, 0
	.param .b64 param0;
	st.param.f64 	[param0], %fd8;
	.param .b64 param1;
	st.param.f64 	[param1], 0d4000000000000000;
	.param .b64 retval0;
	call.uni (retval0), 
	__internal_accurate_pow, 
	(
	param0, 
	param1
	);
	ld.param.f64 	%fd25, [retval0];
	} // callseq 1
	setp.lt.s32 	%p31, %r14, 0;
	neg.f64 	%fd27, %fd25;
	selp.f64 	%fd28, %fd27, %fd25, %p26;
	selp.f64 	%fd29, %fd28, %fd25, %p31;
	setp.eq.f32 	%p32, %f97, 0f00000000;
	selp.b32 	%r80, %r14, 0, %p26;
	or.b32  	%r81, %r80, 2146435072;
	selp.b32 	%r82, %r81, %r80, %p25;
	mov.b32 	%r83, 0;
	mov.b64 	%fd30, {%r83, %r82};
	selp.f64 	%fd39, %fd30, %fd29, %p32;
	add.f64 	%fd31, %fd7, 0d4000000000000000;
	{
	.reg .b32 %temp; 
	mov.b64 	{%temp, %r84}, %fd31;
	}
	and.b32  	%r85, %r84, 2146435072;
	setp.ne.s32 	%p33, %r85, 2146435072;
	@%p33 bra 	$L__BB1_16;
	setp.num.f32 	%p34, %f97, %f97;
	@%p34 bra 	$L__BB1_14;
	mov.f64 	%fd32, 0d4000000000000000;
	add.rn.f64 	%fd39, %fd7, %fd32;
	bra.uni 	$L__BB1_16;
$L__BB1_14:
	setp.neu.f64 	%p35, %fd8, 0d7FF0000000000000;
	@%p35 bra 	$L__BB1_16;
	setp.lt.s32 	%p36, %r14, 0;
	selp.b32 	%r87, %r86, %r8, %p36;
	mov.b32 	%r88, 0;
	mov.b64 	%fd39, {%r88, %r87};
$L__BB1_16:
	setp.eq.f32 	%p37, %f97, 0f3F800000;
	mul.f64 	%fd33, %fd39, 0d3FE0000000000000;
	selp.f64 	%fd34, 0d3FE0000000000000, %fd33, %p37;
	mov.f32 	%f70, 0f3F800000;
	sub.f32 	%f71, %f70, %f8;
	setp.lt.f32 	%p38, %f8, 0f00800000;
	mul.f32 	%f72, %f8, 0f4B000000;
	selp.f32 	%f73, %f72, %f8, %p38;
	selp.f32 	%f74, 0fC1B80000, 0f00000000, %p38;
	mov.b32 	%r89, %f73;
	add.s32 	%r90, %r89, -1059760811;
	and.b32  	%r91, %r90, -8388608;
	sub.s32 	%r92, %r89, %r91;
	mov.b32 	%f75, %r92;
	cvt.rn.f32.s32 	%f76, %r91;
	fma.rn.f32 	%f77, %f76, 0f34000000, %f74;
	add.f32 	%f78, %f75, 0fBF800000;
	fma.rn.f32 	%f79, %f78, 0fBE055027, 0f3E1039F6;
	fma.rn.f32 	%f80, %f79, %f78, 0fBDF8CDCC;
	fma.rn.f32 	%f81, %f80, %f78, 0f3E0F2955;
	fma.rn.f32 	%f82, %f81, %f78, 0fBE2AD8B9;
	fma.rn.f32 	%f83, %f82, %f78, 0f3E4CED0B;
	fma.rn.f32 	%f84, %f83, %f78, 0fBE7FFF22;
	fma.rn.f32 	%f85, %f84, %f78, 0f3EAAAA78;
	fma.rn.f32 	%f86, %f85, %f78, 0fBF000000;
	mul.f32 	%f87, %f78, %f86;
	fma.rn.f32 	%f88, %f87, %f78, %f78;
	fma.rn.f32 	%f89, %f77, 0f3F317218, %f88;
	setp.gt.u32 	%p39, %r89, 2139095039;
	fma.rn.f32 	%f90, %f73, 0f7F800000, 0f7F800000;
	selp.f32 	%f91, %f90, %f89, %p39;
	setp.eq.f32 	%p40, %f73, 0f00000000;
	selp.f32 	%f92, 0fFF800000, %f91, %p40;
	add.f32 	%f93, %f71, %f92;
	mul.f32 	%f94, %f93, %f2;
	cvt.f64.f32 	%fd35, %f94;
	add.f64 	%fd36, %fd34, %fd35;
	cvt.f64.f32 	%fd37, %f9;
	setp.leu.f64 	%p41, %fd36, %fd37;
	@%p41 bra 	$L__BB1_2;
	mul.f32 	%f95, %f8, %f2;
	div.rn.f32 	%f96, %f95, %f1;
	cvta.to.global.u64 	%rd13, %rd3;
	add.s64 	%rd15, %rd13, %rd9;
	st.global.f32 	[%rd15], %f96;
$L__BB1_18:
	ret;

}
	// .globl	_Z10sum_blocksPfS_S_i
.visible .entry _Z10sum_blocksPfS_S_i(
	.param .u64 .ptr .align 1 _Z10sum_blocksPfS_S_i_param_0,
	.param .u64 .ptr .align 1 _Z10sum_blocksPfS_S_i_param_1,
	.param .u64 .ptr .align 1 _Z10sum_blocksPfS_S_i_param_2,
	.param .u32 _Z10sum_blocksPfS_S_i_param_3
)
{
	.reg .pred 	%p<10>;
	.reg .b32 	%r<22>;
	.reg .b32 	%f<38>;
	.reg .b64 	%rd<12>;
	// demoted variable
	.shared .align 4 .b8 _ZZ10sum_blocksPfS_S_iE5flats[256];
	// demoted variable
	.shared .align 4 .b8 _ZZ10sum_blocksPfS_S_iE4logs[256];
	ld.param.u64 	%rd4, [_Z10sum_blocksPfS_S_i_param_0];
	ld.param.u64 	%rd2, [_Z10sum_blocksPfS_S_i_param_1];
	ld.param.u64 	%rd3, [_Z10sum_blocksPfS_S_i_param_2];
	ld.param.u32 	%r9, [_Z10sum_blocksPfS_S_i_param_3];
	cvta.to.global.u64 	%rd5, %rd4;
	mov.u32 	%r1, %tid.x;
	mov.u32 	%r2, %ctaid.x;
	mov.u32 	%r21, %ntid.x;
	mad.lo.s32 	%r4, %r2, %r21, %r1;
	setp.ge.s32 	%p1, %r4, %r9;
	mul.wide.s32 	%rd6, %r4, 4;
	add.s64 	%rd1, %rd5, %rd6;
	mov.f32 	%f36, 0f00000000;
	@%p1 bra 	$L__BB2_2;
	ld.global.f32 	%f36, [%rd1];
$L__BB2_2:
	setp.ge.s32 	%p2, %r4, %r9;
	shl.b32 	%r10, %r1, 2;
	mov.u32 	%r11, _ZZ10sum_blocksPfS_S_iE5flats;
	add.s32 	%r5, %r11, %r10;
	st.shared.f32 	[%r5], %f36;
	mov.f32 	%f37, 0f00000000;
	@%p2 bra 	$L__BB2_4;
	ld.global.f32 	%f7, [%rd1];
	setp.lt.f32 	%p3, %f7, 0f00800000;
	mul.f32 	%f8, %f7, 0f4B000000;
	selp.f32 	%f9, %f8, %f7, %p3;
	selp.f32 	%f10, 0fC1B80000, 0f00000000, %p3;
	mov.b32 	%r12, %f9;
	add.s32 	%r13, %r12, -1059760811;
	and.b32  	%r14, %r13, -8388608;
	sub.s32 	%r15, %r12, %r14;
	mov.b32 	%f11, %r15;
	cvt.rn.f32.s32 	%f12, %r14;
	fma.rn.f32 	%f13, %f12, 0f34000000, %f10;
	add.f32 	%f14, %f11, 0fBF800000;
	fma.rn.f32 	%f15, %f14, 0fBE055027, 0f3E1039F6;
	fma.rn.f32 	%f16, %f15, %f14, 0fBDF8CDCC;
	fma.rn.f32 	%f17, %f16, %f14, 0f3E0F2955;
	fma.rn.f32 	%f18, %f17, %f14, 0fBE2AD8B9;
	fma.rn.f32 	%f19, %f18, %f14, 0f3E4CED0B;
	fma.rn.f32 	%f20, %f19, %f14, 0fBE7FFF22;
	fma.rn.f32 	%f21, %f20, %f14, 0f3EAAAA78;
	fma.rn.f32 	%f22, %f21, %f14, 0fBF000000;
	mul.f32 	%f23, %f14, %f22;
	fma.rn.f32 	%f24, %f23, %f14, %f14;
	fma.rn.f32 	%f25, %f13, 0f3F317218, %f24;
	setp.gt.u32 	%p4, %r12, 2139095039;
	fma.rn.f32 	%f26, %f9, 0f7F800000, 0f7F800000;
	selp.f32 	%f27, %f26, %f25, %p4;
	setp.eq.f32 	%p5, %f9, 0f00000000;
	selp.f32 	%f37, 0fFF800000, %f27, %p5;
$L__BB2_4:
	mov.u32 	%r17, _ZZ10sum_blocksPfS_S_iE4logs;
	add.s32 	%r6, %r17, %r10;
	st.shared.f32 	[%r6], %f37;
	bar.sync 	0;
	setp.lt.u32 	%p6, %r21, 2;
	@%p6 bra 	$L__BB2_8;
$L__BB2_5:
	shr.u32 	%r8, %r21, 1;
	setp.ge.u32 	%p7, %r1, %r8;
	@%p7 bra 	$L__BB2_7;
	shl.b32 	%r18, %r8, 2;
	add.s32 	%r19, %r5, %r18;
	ld.shared.f32 	%f28, [%r19];
	ld.shared.f32 	%f29, [%r5];
	add.f32 	%f30, %f28, %f29;
	st.shared.f32 	[%r5], %f30;
	add.s32 	%r20, %r6, %r18;
	ld.shared.f32 	%f31, [%r20];
	ld.shared.f32 	%f32, [%r6];
	add.f32 	%f33, %f31, %f32;
	st.shared.f32 	[%r6], %f33;
$L__BB2_7:
	setp.gt.u32 	%p8, %r21, 3;
	mov.u32 	%r21, %r8;
	@%p8 bra 	$L__BB2_5;
$L__BB2_8:
	setp.ne.s32 	%p9, %r1, 0;
	@%p9 bra 	$L__BB2_10;
	ld.shared.f32 	%f34, [_ZZ10sum_blocksPfS_S_iE5flats];
	cvta.to.global.u64 	%rd7, %rd2;
	mul.wide.u32 	%rd8, %r2, 4;
	add.s64 	%rd9, %rd7, %rd8;
	st.global.f32 	[%rd9], %f34;
	ld.shared.f32 	%f35, [_ZZ10sum_blocksPfS_S_iE4logs];
	cvta.to.global.u64 	%rd10, %rd3;
	add.s64 	%rd11, %rd10, %rd8;
	st.global.f32 	[%rd11], %f35;
$L__BB2_10:
	ret;

}
.func  (.param .b64 func_retval0) __internal_accurate_pow(
	.param .b64 __internal_accurate_pow_param_0,
	.param .b64 __internal_accurate_pow_param_1
)
{
	.reg .pred 	%p<8>;
	.reg .b32 	%r<49>;
	.reg .b32 	%f<3>;
	.reg .b64 	%fd<109>;

	ld.param.f64 	%fd10, [__internal_accurate_pow_param_0];
	ld.param.f64 	%fd11, [__internal_accurate_pow_param_1];
	{
	.reg .b32 %temp; 
	mov.b64 	{%temp, %r46}, %fd10;
	}
	{
	.reg .b32 %temp; 
	mov.b64 	{%r45, %temp}, %fd10;
	}
	shr.u32 	%r47, %r46, 20;
	setp.gt.u32 	%p1, %r46, 1048575;
	@%p1 bra 	$L__BB3_2;
	mul.f64 	%fd12, %fd10, 0d4350000000000000;
	{
	.reg .b32 %temp; 
	mov.b64 	{%temp, %r46}, %fd12;
	}
	{
	.reg .b32 %temp; 
	mov.b64 	{%r45, %temp}, %fd12;
	}
	shr.u32 	%r16, %r46, 20;
	add.s32 	%r47, %r16, -54;
$L__BB3_2:
	add.s32 	%r48, %r47, -1023;
	and.b32  	%r17, %r46, -2146435073;
	or.b32  	%r18, %r17, 1072693248;
	mov.b64 	%fd107, {%r45, %r18};
	setp.lt.u32 	%p2, %r18, 1073127583;
	@%p2 bra 	$L__BB3_4;
	{
	.reg .b32 %temp; 
	mov.b64 	{%r19, %temp}, %fd107;
	}
	{
	.reg .b32 %temp; 
	mov.b64 	{%temp, %r20}, %fd107;
	}
	add.s32 	%r21, %r20, -1048576;
	mov.b64 	%fd107, {%r19, %r21};
	add.s32 	%r48, %r47, -1022;
$L__BB3_4:
	add.f64 	%fd13, %fd107, 0dBFF0000000000000;
	add.f64 	%fd14, %fd107, 0d3FF0000000000000;
	rcp.approx.ftz.f64 	%fd15, %fd14;
	neg.f64 	%fd16, %fd14;
	fma.rn.f64 	%fd17, %fd16, %fd15, 0d3FF0000000000000;
	fma.rn.f64 	%fd18, %fd17, %fd17, %fd17;
	fma.rn.f64 	%fd19, %fd18, %fd15, %fd15;
	mul.f64 	%fd20, %fd13, %fd19;
	fma.rn.f64 	%fd21, %fd13, %fd19, %fd20;
	mul.f64 	%fd22, %fd21, %fd21;
	fma.rn.f64 	%fd23, %fd22, 0d3EB0F5FF7D2CAFE2, 0d3ED0F5D241AD3B5A;
	fma.rn.f64 	%fd24, %fd23, %fd22, 0d3EF3B20A75488A3F;
	fma.rn.f64 	%fd25, %fd24, %fd22, 0d3F1745CDE4FAECD5;
	fma.rn.f64 	%fd26, %fd25, %fd22, 0d3F3C71C7258A578B;
	fma.rn.f64 	%fd27, %fd26, %fd22, 0d3F6249249242B910;
	fma.rn.f64 	%fd28, %fd27, %fd22, 0d3F89999999999DFB;
	sub.f64 	%fd29, %fd13, %fd21;
	add.f64 	%fd30, %fd29, %fd29;
	neg.f64 	%fd31, %fd21;
	fma.rn.f64 	%fd32, %fd31, %fd13, %fd30;
	mul.f64 	%fd33, %fd19, %fd32;
	fma.rn.f64 	%fd34, %fd22, %fd28, 0d3FB5555555555555;
	mov.f64 	%fd35, 0d3FB5555555555555;
	sub.f64 	%fd36, %fd35, %fd34;
	fma.rn.f64 	%fd37, %fd22, %fd28, %fd36;
	add.f64 	%fd38, %fd37, 0dBC46A4CB00B9E7B0;
	add.f64 	%fd39, %fd34, %fd38;
	sub.f64 	%fd40, %fd34, %fd39;
	add.f64 	%fd41, %fd38, %fd40;
	mul.rn.f64 	%fd42, %fd21, %fd21;
	neg.f64 	%fd43, %fd42;
	fma.rn.f64 	%fd44, %fd21, %fd21, %fd43;
	{
	.reg .b32 %temp; 
	mov.b64 	{%r22, %temp}, %fd33;
	}
	{
	.reg .b32 %temp; 
	mov.b64 	{%temp, %r23}, %fd33;
	}
	add.s32 	%r24, %r23, 1048576;
	mov.b64 	%fd45, {%r22, %r24};
	fma.rn.f64 	%fd46, %fd21, %fd45, %fd44;
	mul.rn.f64 	%fd47, %fd42, %fd21;
	neg.f64 	%fd48, %fd47;
	fma.rn.f64 	%fd49, %fd42, %fd21, %fd48;
	fma.rn.f64 	%fd50, %fd42, %fd33, %fd49;
	fma.rn.f64 	%fd51, %fd46, %fd21, %fd50;
	mul.rn.f64 	%fd52, %fd39, %fd47;
	neg.f64 	%fd53, %fd52;
	fma.rn.f64 	%fd54, %fd39, %fd47, %fd53;
	fma.rn.f64 	%fd55, %fd39, %fd51, %fd54;
	fma.rn.f64 	%fd56, %fd41, %fd47, %fd55;
	add.f64 	%fd57, %fd52, %fd56;
	sub.f64 	%fd58, %fd52, %fd57;
	add.f64 	%fd59, %fd56, %fd58;
	add.f64 	%fd60, %fd21, %fd57;
	sub.f64 	%fd61, %fd21, %fd60;
	add.f64 	%fd62, %fd57, %fd61;
	add.f64 	%fd63, %fd59, %fd62;
	add.f64 	%fd64, %fd33, %fd63;
	add.f64 	%fd65, %fd60, %fd64;
	sub.f64 	%fd66, %fd60, %fd65;
	add.f64 	%fd67, %fd64, %fd66;
	xor.b32  	%r25, %r48, -2147483648;
	mov.b32 	%r26, 1127219200;
	mov.b64 	%fd68, {%r25, %r26};
	mov.b32 	%r27, -2147483648;
	mov.b64 	%fd69, {%r27, %r26};
	sub.f64 	%fd70, %fd68, %fd69;
	fma.rn.f64 	%fd71, %fd70, 0d3FE62E42FEFA39EF, %fd65;
	fma.rn.f64 	%fd72, %fd70, 0dBFE62E42FEFA39EF, %fd71;
	sub.f64 	%fd73, %fd72, %fd65;
	sub.f64 	%fd74, %fd67, %fd73;
	fma.rn.f64 	%fd75, %fd70, 0d3C7ABC9E3B39803F, %fd74;
	add.f64 	%fd76, %fd71, %fd75;
	sub.f64 	%fd77, %fd71, %fd76;
	add.f64 	%fd78, %fd75, %fd77;
	{
	.reg .b32 %temp; 
	mov.b64 	{%temp, %r28}, %fd11;
	}
	{
	.reg .b32 %temp; 
	mov.b64 	{%r29, %temp}, %fd11;
	}
	shl.b32 	%r30, %r28, 1;
	setp.gt.u32 	%p3, %r30, -33554433;
	and.b32  	%r31, %r28, -15728641;
	selp.b32 	%r32, %r31, %r28, %p3;
	mov.b64 	%fd79, {%r29, %r32};
	mul.rn.f64 	%fd80, %fd76, %fd79;
	neg.f64 	%fd81, %fd80;
	fma.rn.f64 	%fd82, %fd76, %fd79, %fd81;
	fma.rn.f64 	%fd83, %fd78, %fd79, %fd82;
	add.f64 	%fd4, %fd80, %fd83;
	sub.f64 	%fd84, %fd80, %fd4;
	add.f64 	%fd5, %fd83, %fd84;
	fma.rn.f64 	%fd85, %fd4, 0d3FF71547652B82FE, 0d4338000000000000;
	{
	.reg .b32 %temp; 
	mov.b64 	{%r13, %temp}, %fd85;
	}
	mov.f64 	%fd86, 0dC338000000000000;
	add.rn.f64 	%fd87, %fd85, %fd86;
	fma.rn.f64 	%fd88, %fd87, 0dBFE62E42FEFA39EF, %fd4;
	fma.rn.f64 	%fd89, %fd87, 0dBC7ABC9E3B39803F, %fd88;
	fma.rn.f64 	%fd90, %fd89, 0d3E5ADE1569CE2BDF, 0d3E928AF3FCA213EA;
	fma.rn.f64 	%fd91, %fd90, %fd89, 0d3EC71DEE62401315;
	fma.rn.f64 	%fd92, %fd91, %fd89, 0d3EFA01997C89EB71;
	fma.rn.f64 	%fd93, %fd92, %fd89, 0d3F2A01A014761F65;
	fma.rn.f64 	%fd94, %fd93, %fd89, 0d3F56C16C1852B7AF;
	fma.rn.f64 	%fd95, %fd94, %fd89, 0d3F81111111122322;
	fma.rn.f64 	%fd96, %fd95, %fd89, 0d3FA55555555502A1;
	fma.rn.f64 	%fd97, %fd96, %fd89, 0d3FC5555555555511;
	fma.rn.f64 	%fd98, %fd97, %fd89, 0d3FE000000000000B;
	fma.rn.f64 	%fd99, %fd98, %fd89, 0d3FF0000000000000;
	fma.rn.f64 	%fd100, %fd99, %fd89, 0d3FF0000000000000;
	{
	.reg .b32 %temp; 
	mov.b64 	{%r14, %temp}, %fd100;
	}
	{
	.reg .b32 %temp; 
	mov.b64 	{%temp, %r15}, %fd100;
	}
	shl.b32 	%r33, %r13, 20;
	add.s32 	%r34, %r33, %r15;
	mov.b64 	%fd108, {%r14, %r34};
	{
	.reg .b32 %temp; 
	mov.b64 	{%temp, %r35}, %fd4;
	}
	mov.b32 	%f2, %r35;
	abs.f32 	%f1, %f2;
	setp.lt.f32 	%p4, %f1, 0f4086232B;
	@%p4 bra 	$L__BB3_7;
	setp.lt.f64 	%p5, %fd4, 0d0000000000000000;
	add.f64 	%fd101, %fd4, 0d7FF0000000000000;
	selp.f64 	%fd108, 0d0000000000000000, %fd101, %p5;
	setp.geu.f32 	%p6, %f1, 0f40874800;
	@%p6 bra 	$L__BB3_7;
	shr.u32 	%r36, %r13, 31;
	add.s32 	%r37, %r13, %r36;
	shr.s32 	%r38, %r37, 1;
	shl.b32 	%r39, %r38, 20;
	add.s32 	%r40, %r15, %r39;
	mov.b64 	%fd102, {%r14, %r40};
	sub.s32 	%r41, %r13, %r38;
	shl.b32 	%r42, %r41, 20;
	add.s32 	%r43, %r42, 1072693248;
	mov.b32 	%r44, 0;
	mov.b64 	%fd103, {%r44, %r43};
	mul.f64 	%fd108, %fd103, %fd102;
$L__BB3_7:
	abs.f64 	%fd104, %fd108;
	setp.eq.f64 	%p7, %fd104, 0d7FF0000000000000;
	fma.rn.f64 	%fd105, %fd108, %fd5, %fd108;
	selp.f64 	%fd106, %fd108, %fd105, %p7;
	st.param.f64 	[func_retval0], %fd106;
	ret;

}


// ===== COMPILED SASS (sm_100) =====

	.target	sm_100

	.elftype	@"ET_EXEC"


//--------------------- .note.nv.tkinfo           --------------------------
	.section	.note.nv.tkinfo,"",@"SHT_NOTE"
	.sectionflags	@"SHF_NOTE_NV_TKINFO"
	.tkinfo
        /*0018*/ 	.word	0x00000002
        /*0030*/ 	.string	""
        /*0030*/ 	.string	"ptxas"
        /*0030*/ 	.string	"Cuda compilation tools, release 13.0, V13.0.88"
        /*0030*/ 	.string	"Build cuda_13.0.r13.0/compiler.36424714_0"
        /*0030*/ 	.string	"-arch sm_100 -m 64 "



//--------------------- .note.nv.cuinfo           --------------------------
	.section	.note.nv.cuinfo,"",@"SHT_NOTE"
	.sectionflags	@"SHF_NOTE_NV_CUINFO"
        /*0018*/ 	.short	0x0002
        /*001a*/ 	.short	0x0064
        /*001c*/ 	.short	0x0082
	.zero		2


//--------------------- .nv.info                  --------------------------
	.section	.nv.info,"",@"SHT_CUDA_INFO"
	.align	4


	//----- nvinfo : EIATTR_REGCOUNT
	.align		4
        /*0000*/ 	.byte	0x04, 0x2f
        /*0002*/ 	.short	(.L_10 - .L_9)
	.align		4
.L_9:
        /*0004*/ 	.word	index@(_Z12setup_kernelP17curandStateXORWOWj)
        /*0008*/ 	.word	0x0000001f


	//----- nvinfo : EIATTR_FRAME_SIZE
	.align		4
.L_10:
        /*000c*/ 	.byte	0x04, 0x11
        /*000e*/ 	.short	(.L_12 - .L_11)
	.align		4
.L_11:
        /*0010*/ 	.word	index@(_Z12setup_kernelP17curandStateXORWOWj)
        /*0014*/ 	.word	0x00000000


	//----- nvinfo : EIATTR_REGCOUNT
	.align		4
.L_12:
        /*0018*/ 	.byte	0x04, 0x2f
        /*001a*/ 	.short	(.L_14 - .L_13)
	.align		4
.L_13:
        /*001c*/ 	.word	index@(_Z12sample_thetaP17curandStateXORWOWPfPiS1_ffi)
        /*0020*/ 	.word	0x00000026


	//----- nvinfo : EIATTR_FRAME_SIZE
	.align		4
.L_14:
        /*0024*/ 	.byte	0x04, 0x11
        /*0026*/ 	.short	(.L_16 - .L_15)
	.align		4
.L_15:
        /*0028*/ 	.word	index@($_Z12sample_thetaP17curandStateXORWOWPfPiS1_ffi$__internal_accurate_pow)
        /*002c*/ 	.word	0x00000000


	//----- nvinfo : EIATTR_FRAME_SIZE
	.align		4
.L_16:
        /*0030*/ 	.byte	0x04, 0x11
        /*0032*/ 	.short	(.L_18 - .L_17)
	.align		4
.L_17:
        /*0034*/ 	.word	index@($__internal_1_$__cuda_sm3x_div_rn_noftz_f32_slowpath)
        /*0038*/ 	.word	0x00000000


	//----- nvinfo : EIATTR_FRAME_SIZE
	.align		4
.L_18:
        /*003c*/ 	.byte	0x04, 0x11
        /*003e*/ 	.short	(.L_20 - .L_19)
	.align		4
.L_19:
        /*0040*/ 	.word	index@($__internal_0_$__cuda_sm20_sqrt_rn_f32_slowpath)
        /*0044*/ 	.word	0x00000000


	//----- nvinfo : EIATTR_FRAME_SIZE
	.align		4
.L_20:
        /*0048*/ 	.byte	0x04, 0x11
        /*004a*/ 	.short	(.L_22 - .L_21)
	.align		4
.L_21:
        /*004c*/ 	.word	index@(_Z12sample_thetaP17curandStateXORWOWPfPiS1_ffi)
        /*0050*/ 	.word	0x00000000


	//----- nvinfo : EIATTR_REGCOUNT
	.align		4
.L_22:
        /*0054*/ 	.byte	0x04, 0x2f
        /*0056*/ 	.short	(.L_24 - .L_23)
	.align		4
.L_23:
        /*0058*/ 	.word	index@(_Z10sum_blocksPfS_S_i)
        /*005c*/ 	.word	0x0000000e


	//----- nvinfo : EIATTR_FRAME_SIZE
	.align		4
.L_24:
        /*0060*/ 	.byte	0x04, 0x11
        /*0062*/ 	.short	(.L_26 - .L_25)
	.align		4
.L_25:
        /*0064*/ 	.word	index@(_Z10sum_blocksPfS_S_i)
        /*0068*/ 	.word	0x00000000


	//----- nvinfo : EIATTR_MIN_STACK_SIZE
	.align		4
.L_26:
        /*006c*/ 	.byte	0x04, 0x12
        /*006e*/ 	.short	(.L_28 - .L_27)
	.align		4
.L_27:
        /*0070*/ 	.word	index@(_Z10sum_blocksPfS_S_i)
        /*0074*/ 	.word	0x00000000


	//----- nvinfo : EIATTR_MIN_STACK_SIZE
	.align		4
.L_28:
        /*0078*/ 	.byte	0x04, 0x12
        /*007a*/ 	.short	(.L_30 - .L_29)
	.align		4
.L_29:
        /*007c*/ 	.word	index@(_Z12sample_thetaP17curandStateXORWOWPfPiS1_ffi)
        /*0080*/ 	.word	0x00000000


	//----- nvinfo : EIATTR_MIN_STACK_SIZE
	.align		4
.L_30:
        /*0084*/ 	.byte	0x04, 0x12
        /*0086*/ 	.short	(.L_32 - .L_31)
	.align		4
.L_31:
        /*0088*/ 	.word	index@(_Z12setup_kernelP17curandStateXORWOWj)
        /*008c*/ 	.word	0x00000000
.L_32:


//--------------------- .nv.compat                --------------------------
	.section	.nv.compat,"",@"SHT_CUDA_COMPAT_INFO"
	.align	4
        /*0000*/ 	.byte	0x02, 0x09, 0x00, 0x00, 0x02, 0x02, 0x01, 0x00, 0x02, 0x05, 0x05, 0x00, 0x03, 0x07, 0x01, 0x01
        /*0010*/ 	.byte	0x02, 0x03, 0x00, 0x00, 0x02, 0x06, 0x01, 0x00, 0x04, 0x0b, 0x08, 0x00, 0x01, 0x00, 0x00, 0x00
        /*0020*/ 	.byte	0x00, 0x00, 0x00, 0x00


//--------------------- .nv.info._Z10sum_blocksPfS_S_i --------------------------
	.section	.nv.info._Z10sum_blocksPfS_S_i,"",@"SHT_CUDA_INFO"
	.sectionflags	@""
	.align	4


	//----- nvinfo : EIATTR_CUDA_API_VERSION
	.align		4
        /*0000*/ 	.byte	0x04, 0x37
        /*0002*/ 	.short	(.L_34 - .L_33)
.L_33:
        /*0004*/ 	.word	0x00000082


	//----- nvinfo : EIATTR_KPARAM_INFO
	.align		4
.L_34:
        /*0008*/ 	.byte	0x04, 0x17
        /*000a*/ 	.short	(.L_36 - .L_35)
.L_35:
        /*000c*/ 	.word	0x00000000
        /*0010*/ 	.short	0x0003
        /*0012*/ 	.short	0x0018
        /*0014*/ 	.byte	0x00, 0xf0, 0x11, 0x00


	//----- nvinfo : EIATTR_KPARAM_INFO
	.align		4
.L_36:
        /*0018*/ 	.byte	0x04, 0x17
        /*001a*/ 	.short	(.L_38 - .L_37)
.L_37:
        /*001c*/ 	.word	0x00000000
        /*0020*/ 	.short	0x0002
        /*0022*/ 	.short	0x0010
        /*0024*/ 	.byte	0x00, 0xf5, 0x21, 0x00


	//----- nvinfo : EIATTR_KPARAM_INFO
	.align		4
.L_38:
        /*0028*/ 	.byte	0x04, 0x17
        /*002a*/ 	.short	(.L_40 - .L_39)
.L_39:
        /*002c*/ 	.word	0x00000000
        /*0030*/ 	.short	0x0001
        /*0032*/ 	.short	0x0008
        /*0034*/ 	.byte	0x00, 0xf5, 0x21, 0x00


	//----- nvinfo : EIATTR_KPARAM_INFO
	.align		4
.L_40:
        /*0038*/ 	.byte	0x04, 0x17
        /*003a*/ 	.short	(.L_42 - .L_41)
.L_41:
        /*003c*/ 	.word	0x00000000
        /*0040*/ 	.short	0x0000
        /*0042*/ 	.short	0x0000
        /*0044*/ 	.byte	0x00, 0xf5, 0x21, 0x00


	//----- nvinfo : EIATTR_SPARSE_MMA_MASK
	.align		4
.L_42:
        /*0048*/ 	.byte	0x03, 0x50
        /*004a*/ 	.short	0x0000


	//----- nvinfo : EIATTR_MAXREG_COUNT
	.align		4
        /*004c*/ 	.byte	0x03, 0x1b
        /*004e*/ 	.short	0x00ff


	//----- nvinfo : EIATTR_NUM_BARRIERS
	.align		4
        /*0050*/ 	.byte	0x02, 0x4c
        /*0052*/ 	.byte	0x01
	.zero		1


	//----- nvinfo : EIATTR_MERCURY_ISA_VERSION
	.align		4
        /*0054*/ 	.byte	0x03, 0x5f
        /*0056*/ 	.short	0x0101


	//----- nvinfo : EIATTR_VRC_CTA_INIT_COUNT
	.align		4
        /*0058*/ 	.byte	0x02, 0x4a
	.zero		1
	.zero		1


	//----- nvinfo : EIATTR_EXIT_INSTR_OFFSETS
	.align		4
        /*005c*/ 	.byte	0x04, 0x1c
        /*005e*/ 	.short	(.L_44 - .L_43)


	//   ....[0]....
.L_43:
        /*0060*/ 	.word	0x000004b0


	//   ....[1]....
        /*0064*/ 	.word	0x00000570


	//----- nvinfo : EIATTR_CRS_STACK_SIZE
	.align		4
.L_44:
        /*0068*/ 	.byte	0x04, 0x1e
        /*006a*/ 	.short	(.L_46 - .L_45)
.L_45:
        /*006c*/ 	.word	0x00000000


	//----- nvinfo : EIATTR_CBANK_PARAM_SIZE
	.align		4
.L_46:
        /*0070*/ 	.byte	0x03, 0x19
        /*0072*/ 	.short	0x001c


	//----- nvinfo : EIATTR_PARAM_CBANK
	.align		4
        /*0074*/ 	.byte	0x04, 0x0a
        /*0076*/ 	.short	(.L_48 - .L_47)
	.align		4
.L_47:
        /*0078*/ 	.word	index@(.nv.constant0._Z10sum_blocksPfS_S_i)
        /*007c*/ 	.short	0x0380
        /*007e*/ 	.short	0x001c


	//----- nvinfo : EIATTR_SW_WAR
	.align		4
.L_48:
        /*0080*/ 	.byte	0x04, 0x36
        /*0082*/ 	.short	(.L_50 - .L_49)
.L_49:
        /*0084*/ 	.word	0x00000008
.L_50:


//--------------------- .nv.info._Z12sample_thetaP17curandStateXORWOWPfPiS1_ffi --------------------------
	.section	.nv.info._Z12sample_thetaP17curandStateXORWOWPfPiS1_ffi,"",@"SHT_CUDA_INFO"
	.sectionflags	@""
	.align	4


	//----- nvinfo : EIATTR_CUDA_API_VERSION
	.align		4
        /*0000*/ 	.byte	0x04, 0x37
        /*0002*/ 	.short	(.L_52 - .L_51)
.L_51:
        /*0004*/ 	.word	0x00000082


	//----- nvinfo : EIATTR_KPARAM_INFO
	.align		4
.L_52:
        /*0008*/ 	.byte	0x04, 0x17
        /*000a*/ 	.short	(.L_54 - .L_53)
.L_53:
        /*000c*/ 	.word	0x00000000
        /*0010*/ 	.short	0x0006
        /*0012*/ 	.short	0x0028
        /*0014*/ 	.byte	0x00, 0xf0, 0x11, 0x00


	//----- nvinfo : EIATTR_KPARAM_INFO
	.align		4
.L_54:
        /*0018*/ 	.byte	0x04, 0x17
        /*001a*/ 	.short	(.L_56 - .L_55)
.L_55:
        /*001c*/ 	.word	0x00000000
        /*0020*/ 	.short	0x0005
        /*0022*/ 	.short	0x0024
        /*0024*/ 	.byte	0x00, 0xf0, 0x11, 0x00


	//----- nvinfo : EIATTR_KPARAM_INFO
	.align		4
.L_56:
        /*0028*/ 	.byte	0x04, 0x17
        /*002a*/ 	.short	(.L_58 - .L_57)
.L_57:
        /*002c*/ 	.word	0x00000000
        /*0030*/ 	.short	0x0004
        /*0032*/ 	.short	0x0020
        /*0034*/ 	.byte	0x00, 0xf0, 0x11, 0x00


	//----- nvinfo : EIATTR_KPARAM_INFO
	.align		4
.L_58:
        /*0038*/ 	.byte	0x04, 0x17
        /*003a*/ 	.short	(.L_60 - .L_59)
.L_59:
        /*003c*/ 	.word	0x00000000
        /*0040*/ 	.short	0x0003
        /*0042*/ 	.short	0x0018
        /*0044*/ 	.byte	0x00, 0xf5, 0x21, 0x00


	//----- nvinfo : EIATTR_KPARAM_INFO
	.align		4
.L_60:
        /*0048*/ 	.byte	0x04, 0x17
        /*004a*/ 	.short	(.L_62 - .L_61)
.L_61:
        /*004c*/ 	.word	0x00000000
        /*0050*/ 	.short	0x0002
        /*0052*/ 	.short	0x0010
        /*0054*/ 	.byte	0x00, 0xf5, 0x21, 0x00


	//----- nvinfo : EIATTR_KPARAM_INFO
	.align		4
.L_62:
        /*0058*/ 	.byte	0x04, 0x17
        /*005a*/ 	.short	(.L_64 - .L_63)
.L_63:
        /*005c*/ 	.word	0x00000000
        /*0060*/ 	.short	0x0001
        /*0062*/ 	.short	0x0008
        /*0064*/ 	.byte	0x00, 0xf5, 0x21, 0x00


	//----- nvinfo : EIATTR_KPARAM_INFO
	.align		4
.L_64:
        /*0068*/ 	.byte	0x04, 0x17
        /*006a*/ 	.short	(.L_66 - .L_65)
.L_65:
        /*006c*/ 	.word	0x00000000
        /*0070*/ 	.short	0x0000
        /*0072*/ 	.short	0x0000
        /*0074*/ 	.byte	0x00, 0xf5, 0x21, 0x00


	//----- nvinfo : EIATTR_SPARSE_MMA_MASK
	.align		4
.L_66:
        /*0078*/ 	.byte	0x03, 0x50
        /*007a*/ 	.short	0x0000


	//----- nvinfo : EIATTR_MAXREG_COUNT
	.align		4
        /*007c*/ 	.byte	0x03, 0x1b
        /*007e*/ 	.short	0x00ff


	//----- nvinfo : EIATTR_MERCURY_ISA_VERSION
	.align		4
        /*0080*/ 	.byte	0x03, 0x5f
        /*0082*/ 	.short	0x0101


	//----- nvinfo : EIATTR_VRC_CTA_INIT_COUNT
	.align		4
        /*0084*/ 	.byte	0x02, 0x4a
	.zero		1
	.zero		1


	//----- nvinfo : EIATTR_EXIT_INSTR_OFFSETS
	.align		4
        /*0088*/ 	.byte	0x04, 0x1c
        /*008a*/ 	.short	(.L_68 - .L_67)


	//   ....[0]....
.L_67:
        /*008c*/ 	.word	0x00000070


	//   ....[1]....
        /*0090*/ 	.word	0x00001350


	//----- nvinfo : EIATTR_CRS_STACK_SIZE
	.align		4
.L_68:
        /*0094*/ 	.byte	0x04, 0x1e
        /*0096*/ 	.short	(.L_70 - .L_69)
.L_69:
        /*0098*/ 	.word	0x00000000


	//----- nvinfo : EIATTR_CBANK_PARAM_SIZE
	.align		4
.L_70:
        /*009c*/ 	.byte	0x03, 0x19
        /*009e*/ 	.short	0x002c


	//----- nvinfo : EIATTR_PARAM_CBANK
	.align		4
        /*00a0*/ 	.byte	0x04, 0x0a
        /*00a2*/ 	.short	(.L_72 - .L_71)
	.align		4
.L_71:
        /*00a4*/ 	.word	index@(.nv.constant0._Z12sample_thetaP17curandStateXORWOWPfPiS1_ffi)
        /*00a8*/ 	.short	0x0380
        /*00aa*/ 	.short	0x002c


	//----- nvinfo : EIATTR_SW_WAR
	.align		4
.L_72:
        /*00ac*/ 	.byte	0x04, 0x36
        /*00ae*/ 	.short	(.L_74 - .L_73)
.L_73:
        /*00b0*/ 	.word	0x00000008
.L_74:


//--------------------- .nv.info._Z12setup_kernelP17curandStateXORWOWj --------------------------
	.section	.nv.info._Z12setup_kernelP17curandStateXORWOWj,"",@"SHT_CUDA_INFO"
	.sectionflags	@""
	.align	4


	//----- nvinfo : EIATTR_CUDA_API_VERSION
	.align		4
        /*0000*/ 	.byte	0x04, 0x37
        /*0002*/ 	.short	(.L_76 - .L_75)
.L_75:
        /*0004*/ 	.word	0x00000082


	//----- nvinfo : EIATTR_KPARAM_INFO
	.align		4
.L_76:
        /*0008*/ 	.byte	0x04, 0x17
        /*000a*/ 	.short	(.L_78 - .L_77)
.L_77:
        /*000c*/ 	.word	0x00000000
        /*0010*/ 	.short	0x0001
        /*0012*/ 	.short	0x0008
        /*0014*/ 	.byte	0x00, 0xf0, 0x11, 0x00


	//----- nvinfo : EIATTR_KPARAM_INFO
	.align		4
.L_78:
        /*0018*/ 	.byte	0x04, 0x17
        /*001a*/ 	.short	(.L_80 - .L_79)
.L_79:
        /*001c*/ 	.word	0x00000000
        /*0020*/ 	.short	0x0000
        /*0022*/ 	.short	0x0000
        /*0024*/ 	.byte	0x00, 0xf5, 0x21, 0x00


	//----- nvinfo : EIATTR_SPARSE_MMA_MASK
	.align		4
.L_80:
        /*0028*/ 	.byte	0x03, 0x50
        /*002a*/ 	.short	0x0000


	//----- nvinfo : EIATTR_MAXREG_COUNT
	.align		4
        /*002c*/ 	.byte	0x03, 0x1b
        /*002e*/ 	.short	0x00ff


	//----- nvinfo : EIATTR_MERCURY_ISA_VERSION
	.align		4
        /*0030*/ 	.byte	0x03, 0x5f
        /*0032*/ 	.short	0x0101


	//----- nvinfo : EIATTR_VRC_CTA_INIT_COUNT
	.align		4
        /*0034*/ 	.byte	0x02, 0x4a
	.zero		1
	.zero		1


	//----- nvinfo : EIATTR_EXIT_INSTR_OFFSETS
	.align		4
        /*0038*/ 	.byte	0x04, 0x1c
        /*003a*/ 	.short	(.L_82 - .L_81)


	//   ....[0]....
.L_81:
        /*003c*/ 	.word	0x00000eb0


	//----- nvinfo : EIATTR_CRS_STACK_SIZE
	.align		4
.L_82:
        /*0040*/ 	.byte	0x04, 0x1e
        /*0042*/ 	.short	(.L_84 - .L_83)
.L_83:
        /*0044*/ 	.word	0x00000000


	//----- nvinfo : EIATTR_CBANK_PARAM_SIZE
	.align		4
.L_84:
        /*0048*/ 	.byte	0x03, 0x19
        /*004a*/ 	.short	0x000c


	//----- nvinfo : EIATTR_PARAM_CBANK
	.align		4
        /*004c*/ 	.byte	0x04, 0x0a
        /*004e*/ 	.short	(.L_86 - .L_85)
	.align		4
.L_85:
        /*0050*/ 	.word	index@(.nv.constant0._Z12setup_kernelP17curandStateXORWOWj)
        /*0054*/ 	.short	0x0380
        /*0056*/ 	.short	0x000c


	//----- nvinfo : EIATTR_SW_WAR
	.align		4
.L_86:
        /*0058*/ 	.byte	0x04, 0x36
        /*005a*/ 	.short	(.L_88 - .L_87)
.L_87:
        /*005c*/ 	.word	0x00000008
.L_88:


//--------------------- .nv.callgraph             --------------------------
	.section	.nv.callgraph,"",@"SHT_CUDA_CALLGRAPH"
	.align	4
	.sectionentsize	8
	.align		4
        /*0000*/ 	.word	0x00000000
	.align		4
        /*0004*/ 	.word	0xffffffff
	.align		4
        /*0008*/ 	.word	0x00000000
	.align		4
        /*000c*/ 	.word	0xfffffffe
	.align		4
        /*0010*/ 	.word	0x00000000
	.align		4
        /*0014*/ 	.word	0xfffffffd
	.align		4
        /*0018*/ 	.word	0x00000000
	.align		4
        /*001c*/ 	.word	0xfffffffc


//--------------------- .nv.constant4             --------------------------
	.section	.nv.constant4,"a",@progbits
	.align	8
	.align		8
.nv.constant4:
        /*0000*/ 	.dword	precalc_xorwow_matrix
	.align		8
        /*0008*/ 	.dword	precalc_xorwow_offset_matrix
	.align		8
        /*0010*/ 	.dword	mrg32k3aM1
	.align		8
        /*0018*/ 	.dword	mrg32k3aM2
	.align		8
        /*0020*/ 	.dword	mrg32k3aM1SubSeq
	.align		8
        /*0028*/ 	.dword	mrg32k3aM2SubSeq
	.align		8
        /*0030*/ 	.dword	mrg32k3aM1Seq
	.align		8
        /*0038*/ 	.dword	mrg32k3aM2Seq


//--------------------- .nv.constant3             --------------------------
	.section	.nv.constant3,"a",@progbits
	.align	8
.nv.constant3:
	.type		__cr_lgamma_table,@object
	.size		__cr_lgamma_table,(.L_8 - __cr_lgamma_table)
__cr_lgamma_table:
        /*0000*/ 	.byte	0x00, 0x00, 0x00, 0x00, 0x00, 0x00, 0x00, 0x00, 0x00, 0x00, 0x00, 0x00, 0x00, 0x00, 0x00, 0x00
        /*0010*/ 	.byte	0xef, 0x39, 0xfa, 0xfe, 0x42, 0x2e, 0xe6, 0x3f, 0x02, 0x20, 0x2a, 0xfa, 0x0b, 0xab, 0xfc, 0x3f
        /*0020*/ 	.byte	0xf9, 0x2c, 0x92, 0x7c, 0xa7, 0x6c, 0x09, 0x40, 0xc9, 0x79, 0x44, 0x3c, 0x64, 0x26, 0x13, 0x40
        /*0030*/ 	.byte	0xca, 0x01, 0xcf, 0x3a, 0x27, 0x51, 0x1a, 0x40, 0x30, 0xcc, 0x2d, 0xf3, 0xe1, 0x0c, 0x21, 0x40
        /*0040*/ 	.byte	0x0d, 0xb7, 0xfc, 0x82, 0x8e, 0x35, 0x25, 0x40
.L_8:


//--------------------- .text._Z10sum_blocksPfS_S_i --------------------------
	.section	.text._Z10sum_blocksPfS_S_i,"ax",@progbits
	.align	128
        .global         _Z10sum_blocksPfS_S_i
        .type           _Z10sum_blocksPfS_S_i,@function
        .size           _Z10sum_blocksPfS_S_i,(.L_x_56 - _Z10sum_blocksPfS_S_i)
        .other          _Z10sum_blocksPfS_S_i,@"STO_CUDA_ENTRY STV_DEFAULT"
_Z10sum_blocksPfS_S_i:
.text._Z10sum_blocksPfS_S_i:
[----:B------:R-:W-:Y:S01]  /*0000*/  LDC R1, c[0x0][0x37c] ;  /* 0x0000df00ff017b82 */ /* 0x000fe20000000800 */
[----:B------:R-:W0:Y:S01]  /*0010*/  S2R R3, SR_TID.X ;  /* 0x0000000000037919 */ /* 0x000e220000002100 */
[----:B------:R-:W0:Y:S06]  /*0020*/  LDCU UR7, c[0x0][0x360] ;  /* 0x00006c00ff0777ac */ /* 0x000e2c0008000800 */
[----:B------:R-:W1:Y:S01]  /*0030*/  LDC.64 R6, c[0x0][0x380] ;  /* 0x0000e000ff067b82 */ /* 0x000e620000000a00 */
[----:B------:R-:W0:Y:S01]  /*0040*/  S2R R0, SR_CTAID.X ;  /* 0x0000000000007919 */ /* 0x000e220000002500 */
[----:B------:R-:W2:Y:S01]  /*0050*/  LDCU UR4, c[0x0][0x398] ;  /* 0x00007300ff0477ac */ /* 0x000ea20008000800 */
[----:B------:R-:W3:Y:S01]  /*0060*/  LDCU.64 UR8, c[0x0][0x358] ;  /* 0x00006b00ff0877ac */ /* 0x000ee20008000a00 */
[----:B0-----:R-:W-:-:S04]  /*0070*/  IMAD R5, R0, UR7, R3 ;  /* 0x0000000700057c24 */ /* 0x001fc8000f8e0203 */
[C---:B-1----:R-:W-:Y:S01]  /*0080*/  IMAD.WIDE R6, R5.reuse, 0x4, R6 ;  /* 0x0000000405067825 */ /* 0x042fe200078e0206 */
[----:B--2---:R-:W-:-:S03]  /*0090*/  ISETP.GE.AND P0, PT, R5, UR4, PT ;  /* 0x0000000405007c0c */ /* 0x004fc6000bf06270 */
[----:B------:R-:W-:-:S10]  /*00a0*/  HFMA2 R5, -RZ, RZ, 0, 0 ;  /* 0x00000000ff057431 */ /* 0x000fd400000001ff */
[----:B---3--:R0:W5:Y:S01]  /*00b0*/  @!P0 LDG.E R5, desc[UR8][R6.64] ;  /* 0x0000000806058981 */ /* 0x008162000c1e1900 */
[----:B------:R-:W1:Y:S01]  /*00c0*/  S2UR UR5, SR_CgaCtaId ;  /* 0x00000000000579c3 */ /* 0x000e620000008800 */
[----:B------:R-:W-:Y:S01]  /*00d0*/  UMOV UR4, 0x400 ;  /* 0x0000040000047882 */ /* 0x000fe20000000000 */
[----:B------:R-:W-:Y:S01]  /*00e0*/  MOV R4, UR7 ;  /* 0x0000000700047c02 */ /* 0x000fe20008000f00 */
[----:B------:R-:W-:Y:S01]  /*00f0*/  BSSY.RECONVERGENT B0, `(.L_x_0) ;  /* 0x0000020000007945 */ /* 0x000fe20003800200 */
[----:B------:R-:W-:Y:S01]  /*0100*/  MOV R8, RZ ;  /* 0x000000ff00087202 */ /* 0x000fe20000000f00 */
[----:B-1----:R-:W-:-:S06]  /*0110*/  ULEA UR6, UR5, UR4, 0x18 ;  /* 0x0000000405067291 */ /* 0x002fcc000f8ec0ff */
[----:B------:R-:W-:Y:S01]  /*0120*/  LEA R2, R3, UR6, 0x2 ;  /* 0x0000000603027c11 */ /* 0x000fe2000f8e10ff */
[----:B0-----:R-:W-:Y:S06]  /*0130*/  @P0 BRA `(.L_x_1) ;  /* 0x00000000006c0947 */ /* 0x001fec0003800000 */
[----:B------:R-:W2:Y:S01]  /*0140*/  LDG.E R11, desc[UR8][R6.64] ;  /* 0x00000008060b7981 */ /* 0x000ea2000c1e1900 */
[----:B------:R-:W-:Y:S02]  /*0150*/  MOV R10, 0x3e055027 ;  /* 0x3e055027000a7802 */ /* 0x000fe40000000f00 */
[----:B--2---:R-:W-:-:S04]  /*0160*/  FSETP.GEU.AND P0, PT, R11, 1.175494350822287508e-38, PT ;  /* 0x008000000b00780b */ /* 0x004fc80003f0e000 */
[----:B------:R-:W-:-:S09]  /*0170*/  FSEL R6, RZ, -23, P0 ;  /* 0xc1b80000ff067808 */ /* 0x000fd20000000000 */
[----:B------:R-:W-:-:S05]  /*0180*/  @!P0 FMUL R11, R11, 8388608 ;  /* 0x4b0000000b0b8820 */ /* 0x000fca0000400000 */
[C---:B------:R-:W-:Y:S02]  /*0190*/  IADD3 R8, PT, PT, R11.reuse, -0x3f2aaaab, RZ ;  /* 0xc0d555550b087810 */ /* 0x040fe40007ffe0ff */
[C---:B------:R-:W-:Y:S02]  /*01a0*/  ISETP.GT.U32.AND P0, PT, R11.reuse, 0x7f7fffff, PT ;  /* 0x7f7fffff0b00780c */ /* 0x040fe40003f04070 */
[----:B------:R-:W-:Y:S02]  /*01b0*/  LOP3.LUT R8, R8, 0xff800000, RZ, 0xc0, !PT ;  /* 0xff80000008087812 */ /* 0x000fe400078ec0ff */
[C---:B------:R-:W-:Y:S02]  /*01c0*/  FSETP.NEU.AND P1, PT, R11.reuse, RZ, PT ;  /* 0x000000ff0b00720b */ /* 0x040fe40003f2d000 */
[----:B------:R-:W-:Y:S01]  /*01d0*/  I2FP.F32.S32 R7, R8 ;  /* 0x0000000800077245 */ /* 0x000fe20000201400 */
[----:B------:R-:W-:-:S04]  /*01e0*/  IMAD.IADD R9, R11, 0x1, -R8 ;  /* 0x000000010b097824 */ /* 0x000fc800078e0a08 */
[----:B------:R-:W-:Y:S01]  /*01f0*/  FADD R9, R9, -1 ;  /* 0xbf80000009097421 */ /* 0x000fe20000000000 */
[----:B------:R-:W-:Y:S01]  /*0200*/  FFMA R6, R7, 1.1920928955078125e-07, R6 ;  /* 0x3400000007067823 */ /* 0x000fe20000000006 */
[----:B------:R-:W-:Y:S02]  /*0210*/  MOV R7, 0x7f800000 ;  /* 0x7f80000000077802 */ /* 0x000fe40000000f00 */
[----:B------:R-:W-:-:S04]  /*0220*/  FFMA R10, R9, -R10, 0.14084610342979431152 ;  /* 0x3e1039f6090a7423 */ /* 0x000fc8000000080a */
[----:B------:R-:W-:-:S04]  /*0230*/  FFMA R10, R9, R10, -0.12148627638816833496 ;  /* 0xbdf8cdcc090a7423 */ /* 0x000fc8000000000a */
[----:B------:R-:W-:-:S04]  /*0240*/  FFMA R10, R9, R10, 0.13980610668659210205 ;  /* 0x3e0f2955090a7423 */ /* 0x000fc8000000000a */
[----:B------:R-:W-:-:S04]  /*0250*/  FFMA R10, R9, R10, -0.16684235632419586182 ;  /* 0xbe2ad8b9090a7423 */ /* 0x000fc8000000000a */
[----:B------:R-:W-:-:S04]  /*0260*/  FFMA R10, R9, R10, 0.20012299716472625732 ;  /* 0x3e4ced0b090a7423 */ /* 0x000fc8000000000a */
[----:B------:R-:W-:-:S04]  /*0270*/  FFMA R10, R9, R10, -0.24999669194221496582 ;  /* 0xbe7fff22090a7423 */ /* 0x000fc8000000000a */
[----:B------:R-:W-:-:S04]  /*0280*/  FFMA R10, R9, R10, 0.33333182334899902344 ;  /* 0x3eaaaa78090a7423 */ /* 0x000fc8000000000a */
[----:B------:R-:W-:-:S04]  /*0290*/  FFMA R10, R9, R10, -0.5 ;  /* 0xbf000000090a7423 */ /* 0x000fc8000000000a */
[----:B------:R-:W-:-:S04]  /*02a0*/  FMUL R10, R9, R10 ;  /* 0x0000000a090a7220 */ /* 0x000fc80000400000 */
[----:B------:R-:W-:-:S04]  /*02b0*/  FFMA R9, R9, R10, R9 ;  /* 0x0000000a09097223 */ /* 0x000fc80000000009 */
[----:B------:R-:W-:Y:S01]  /*02c0*/  FFMA R6, R6, 0.69314718246459960938, R9 ;  /* 0x3f31721806067823 */ /* 0x000fe20000000009 */
[----:B------:R-:W-:-:S05]  /*02d0*/  @P0 FFMA R6, R11, R7, +INF ;  /* 0x7f8000000b060423 */ /* 0x000fca0000000007 */
[----:B------:R-:W-:-:S07]  /*02e0*/  FSEL R8, R6, -INF , P1 ;  /* 0xff80000006087808 */ /* 0x000fce0000800000 */
.L_x_1:
[----:B------:R-:W-:Y:S05]  /*02f0*/  BSYNC.RECONVERGENT B0 ;  /* 0x0000000000007941 */ /* 0x000fea0003800200 */
.L_x_0:
[----:B------:R-:W-:Y:S01]  /*0300*/  UIADD3 UR4, UPT, UPT, UR4, 0x100, URZ ;  /* 0x0000010004047890 */ /* 0x000fe2000fffe0ff */
[----:B------:R-:W-:Y:S01]  /*0310*/  ISETP.GE.U32.AND P0, PT, R4, 0x2, PT ;  /* 0x000000020400780c */ /* 0x000fe20003f06070 */
[----:B-----5:R0:W-:Y:S02]  /*0320*/  STS [R2], R5 ;  /* 0x0000000502007388 */ /* 0x0201e40000000800 */
[----:B------:R-:W-:-:S06]  /*0330*/  ULEA UR4, UR5, UR4, 0x18 ;  /* 0x0000000405047291 */ /* 0x000fcc000f8ec0ff */
[----:B------:R-:W-:-:S05]  /*0340*/  LEA R7, R3, UR4, 0x2 ;  /* 0x0000000403077c11 */ /* 0x000fca000f8e10ff */
[----:B------:R0:W-:Y:S01]  /*0350*/  STS [R7], R8 ;  /* 0x0000000807007388 */ /* 0x0001e20000000800 */
[----:B------:R-:W-:Y:S06]  /*0360*/  BAR.SYNC.DEFER_BLOCKING 0x0 ;  /* 0x0000000000007b1d */ /* 0x000fec0000010000 */
[----:B------:R-:W-:Y:S05]  /*0370*/  @!P0 BRA `(.L_x_2) ;  /* 0x0000000000488947 */ /* 0x000fea0003800000 */
.L_x_5:
[----:B------:R-:W-:Y:S01]  /*0380*/  SHF.R.U32.HI R10, RZ, 0x1, R4 ;  /* 0x00000001ff0a7819 */ /* 0x000fe20000011604 */
[----:B------:R-:W-:Y:S01]  /*0390*/  BSSY.RECONVERGENT B0, `(.L_x_3) ;  /* 0x000000e000007945 */ /* 0x000fe20003800200 */
[----:B------:R-:W-:Y:S02]  /*03a0*/  ISETP.GT.U32.AND P1, PT, R4, 0x3, PT ;  /* 0x000000030400780c */ /* 0x000fe40003f24070 */
[----:B------:R-:W-:-:S13]  /*03b0*/  ISETP.GE.U32.AND P0, PT, R3, R10, PT ;  /* 0x0000000a0300720c */ /* 0x000fda0003f06070 */
[----:B-1----:R-:W-:Y:S05]  /*03c0*/  @P0 BRA `(.L_x_4) ;  /* 0x0000000000280947 */ /* 0x002fea0003800000 */
[C---:B------:R-:W-:Y:S01]  /*03d0*/  IMAD R4, R10.reuse, 0x4, R2 ;  /* 0x000000040a047824 */ /* 0x040fe200078e0202 */
[----:B0-----:R-:W-:Y:S01]  /*03e0*/  LDS R5, [R2] ;  /* 0x0000000002057984 */ /* 0x001fe20000000800 */
[----:B------:R-:W-:-:S04]  /*03f0*/  LEA R6, R10, R7, 0x2 ;  /* 0x000000070a067211 */ /* 0x000fc800078e10ff */
[----:B------:R-:W0:Y:S02]  /*0400*/  LDS R4, [R4] ;  /* 0x0000000004047984 */ /* 0x000e240000000800 */
[----:B0-----:R-:W-:-:S05]  /*0410*/  FADD R5, R4, R5 ;  /* 0x0000000504057221 */ /* 0x001fca0000000000 */
[----:B------:R-:W-:Y:S04]  /*0420*/  STS [R2], R5 ;  /* 0x0000000502007388 */ /* 0x000fe80000000800 */
[----:B------:R-:W-:Y:S04]  /*0430*/  LDS R6, [R6] ;  /* 0x0000000006067984 */ /* 0x000fe80000000800 */
[----:B------:R-:W0:Y:S02]  /*0440*/  LDS R9, [R7] ;  /* 0x0000000007097984 */ /* 0x000e240000000800 */
[----:B0-----:R-:W-:-:S05]  /*0450*/  FADD R8, R6, R9 ;  /* 0x0000000906087221 */ /* 0x001fca0000000000 */
[----:B------:R1:W-:Y:S02]  /*0460*/  STS [R7], R8 ;  /* 0x0000000807007388 */ /* 0x0003e40000000800 */
.L_x_4:
[----:B------:R-:W-:Y:S05]  /*0470*/  BSYNC.RECONVERGENT B0 ;  /* 0x0000000000007941 */ /* 0x000fea0003800200 */
.L_x_3:
[----:B------:R-:W-:Y:S01]  /*0480*/  MOV R4, R10 ;  /* 0x0000000a00047202 */ /* 0x000fe20000000f00 */
[----:B------:R-:W-:Y:S06]  /*0490*/  @P1 BRA `(.L_x_5) ;  /* 0xfffffffc00b81947 */ /* 0x000fec000383ffff */
.L_x_2:
[----:B------:R-:W-:-:S13]  /*04a0*/  ISETP.NE.AND P0, PT, R3, RZ, PT ;  /* 0x000000ff0300720c */ /* 0x000fda0003f05270 */
[----:B------:R-:W-:Y:S05]  /*04b0*/  @P0 EXIT ;  /* 0x000000000000094d */ /* 0x000fea0003800000 */
[----:B------:R-:W2:Y:S01]  /*04c0*/  S2UR UR5, SR_CgaCtaId ;  /* 0x00000000000579c3 */ /* 0x000ea20000008800 */
[----:B------:R-:W-:-:S07]  /*04d0*/  UMOV UR4, 0x400 ;  /* 0x0000040000047882 */ /* 0x000fce0000000000 */
[----:B0-----:R-:W0:Y:S08]  /*04e0*/  LDC.64 R2, c[0x0][0x388] ;  /* 0x0000e200ff027b82 */ /* 0x001e300000000a00 */
[----:B------:R-:W3:Y:S01]  /*04f0*/  LDC.64 R4, c[0x0][0x390] ;  /* 0x0000e400ff047b82 */ /* 0x000ee20000000a00 */
[----:B--2---:R-:W-:Y:S01]  /*0500*/  ULEA UR4, UR5, UR4, 0x18 ;  /* 0x0000000405047291 */ /* 0x004fe2000f8ec0ff */
[----:B0-----:R-:W-:-:S08]  /*0510*/  IMAD.WIDE.U32 R2, R0, 0x4, R2 ;  /* 0x0000000400027825 */ /* 0x001fd000078e0002 */
[----:B-1----:R-:W0:Y:S04]  /*0520*/  LDS R7, [UR4] ;  /* 0x00000004ff077984 */ /* 0x002e280008000800 */
[----:B------:R-:W1:Y:S01]  /*0530*/  LDS R9, [UR4+0x100] ;  /* 0x00010004ff097984 */ /* 0x000e620008000800 */
[----:B---3--:R-:W-:-:S03]  /*0540*/  IMAD.WIDE.U32 R4, R0, 0x4, R4 ;  /* 0x0000000400047825 */ /* 0x008fc600078e0004 */
[----:B0-----:R-:W-:Y:S04]  /*0550*/  STG.E desc[UR8][R2.64], R7 ;  /* 0x0000000702007986 */ /* 0x001fe8000c101908 */
[----:B-1----:R-:W-:Y:S01]  /*0560*/  STG.E desc[UR8][R4.64], R9 ;  /* 0x0000000904007986 */ /* 0x002fe2000c101908 */
[----:B------:R-:W-:Y:S05]  /*0570*/  EXIT ;  /* 0x000000000000794d */ /* 0x000fea0003800000 */
.L_x_6:
[----:B------:R-:W-:-:S00]  /*0580*/  BRA `(.L_x_6) ;  /* 0xfffffffc00fc7947 */ /* 0x000fc0000383ffff */
[----:B------:R-:W-:-:S00]  /*0590*/  NOP ;  /* 0x0000000000007918 */ /* 0x000fc00000000000 */
        /* <DEDUP_REMOVED lines=14> */
.L_x_56:


//--------------------- .text._Z12sample_thetaP17curandStateXORWOWPfPiS1_ffi --------------------------
	.section	.text._Z12sample_thetaP17curandStateXORWOWPfPiS1_ffi,"ax",@progbits
	.align	128
        .global         _Z12sample_thetaP17curandStateXORWOWPfPiS1_ffi
        .type           _Z12sample_thetaP17curandStateXORWOWPfPiS1_ffi,@function
        .size           _Z12sample_thetaP17curandStateXORWOWPfPiS1_ffi,(.L_x_55 - _Z12sample_thetaP17curandStateXORWOWPfPiS1_ffi)
        .other          _Z12sample_thetaP17curandStateXORWOWPfPiS1_ffi,@"STO_CUDA_ENTRY STV_DEFAULT"
_Z12sample_thetaP17curandStateXORWOWPfPiS1_ffi:
.text._Z12sample_thetaP17curandStateXORWOWPfPiS1_ffi:
[----:B------:R-:W-:Y:S01]  /*0000*/  LDC R1, c[0x0][0x37c] ;  /* 0x0000df00ff017b82 */ /* 0x000fe20000000800 */
[----:B------:R-:W0:Y:S07]  /*0010*/  S2R R31, SR_TID.X ;  /* 0x00000000001f7919 */ /* 0x000e2e0000002100 */
[----:B------:R-:W0:Y:S01]  /*0020*/  S2UR UR4, SR_CTAID.X ;  /* 0x00000000000479c3 */ /* 0x000e220000002500 */
[----:B------:R-:W1:Y:S07]  /*0030*/  LDCU UR5, c[0x0][0x3a8] ;  /* 0x00007500ff0577ac */ /* 0x000e6e0008000800 */
[----:B------:R-:W0:Y:S02]  /*0040*/  LDC R0, c[0x0][0x360] ;  /* 0x0000d800ff007b82 */ /* 0x000e240000000800 */
[----:B0-----:R-:W-:-:S05]  /*0050*/  IMAD R31, R0, UR4, R31 ;  /* 0x00000004001f7c24 */ /* 0x001fca000f8e021f */
[----:B-1----:R-:W-:-:S13]  /*0060*/  ISETP.GE.AND P0, PT, R31, UR5, PT ;  /* 0x000000051f007c0c */ /* 0x002fda000bf06270 */
[----:B------:R-:W-:Y:S05]  /*0070*/  @P0 EXIT ;  /* 0x000000000000094d */ /* 0x000fea0003800000 */
[----:B------:R-:W0:Y:S01]  /*0080*/  LDC.64 R2, c[0x0][0x390] ;  /* 0x0000e400ff027b82 */ /* 0x000e220000000a00 */
[----:B------:R-:W1:Y:S01]  /*0090*/  LDCU.64 UR4, c[0x0][0x358] ;  /* 0x00006b00ff0477ac */ /* 0x000e620008000a00 */
[----:B------:R-:W2:Y:S06]  /*00a0*/  LDCU.64 UR6, c[0x0][0x3a0] ;  /* 0x00007400ff0677ac */ /* 0x000eac0008000a00 */
[----:B------:R-:W3:Y:S01]  /*00b0*/  LDC.64 R4, c[0x0][0x398] ;  /* 0x0000e600ff047b82 */ /* 0x000ee20000000a00 */
[----:B------:R-:W-:Y:S01]  /*00c0*/  UMOV UR8, 0x55555555 ;  /* 0x5555555500087882 */ /* 0x000fe20000000000 */
[----:B------:R-:W-:-:S06]  /*00d0*/  UMOV UR9, 0x3fd55555 ;  /* 0x3fd5555500097882 */ /* 0x000fcc0000000000 */
[----:B------:R-:W4:Y:S01]  /*00e0*/  LDC.64 R8, c[0x0][0x380] ;  /* 0x0000e000ff087b82 */ /* 0x000f220000000a00 */
[----:B0-----:R-:W-:-:S06]  /*00f0*/  IMAD.WIDE R2, R31, 0x4, R2 ;  /* 0x000000041f027825 */ /* 0x001fcc00078e0202 */
[----:B-1----:R-:W5:Y:S01]  /*0100*/  LDG.E R2, desc[UR4][R2.64] ;  /* 0x0000000402027981 */ /* 0x002f62000c1e1900 */
[----:B---3--:R-:W-:-:S06]  /*0110*/  IMAD.WIDE R4, R31, 0x4, R4 ;  /* 0x000000041f047825 */ /* 0x008fcc00078e0204 */
[----:B------:R-:W3:Y:S01]  /*0120*/  LDG.E R4, desc[UR4][R4.64] ;  /* 0x0000000404047981 */ /* 0x000ee2000c1e1900 */
[----:B------:R-:W-:Y:S01]  /*0130*/  BSSY.RECONVERGENT B0, `(.L_x_7) ;  /* 0x0000015000007945 */ /* 0x000fe20003800200 */
[----:B----4-:R-:W-:Y:S01]  /*0140*/  IMAD.WIDE R8, R31, 0x30, R8 ;  /* 0x000000301f087825 */ /* 0x010fe200078e0208 */
[----:B-----5:R-:W-:-:S05]  /*0150*/  I2FP.F32.S32 R0, R2 ;  /* 0x0000000200007245 */ /* 0x020fca0000201400 */
[----:B--2---:R-:W-:-:S04]  /*0160*/  FADD R0, R0, UR6 ;  /* 0x0000000600007e21 */ /* 0x004fc80008000000 */
[----:B------:R-:W0:Y:S02]  /*0170*/  F2F.F64.F32 R6, R0 ;  /* 0x0000000000067310 */ /* 0x000e240000201800 */
[----:B0-----:R-:W-:Y:S01]  /*0180*/  DADD R10, R6, -UR8 ;  /* 0x80000008060a7e29 */ /* 0x001fe20008000000 */
[----:B---3--:R-:W-:-:S05]  /*0190*/  FADD R6, R4, UR7 ;  /* 0x0000000704067e21 */ /* 0x008fca0008000000 */
[----:B------:R-:W0:Y:S02]  /*01a0*/  F2F.F32.F64 R30, R10 ;  /* 0x0000000a001e7310 */ /* 0x000e240000301000 */
[----:B0-----:R-:W-:-:S04]  /*01b0*/  FMUL R0, R30, 9 ;  /* 0x411000001e007820 */ /* 0x001fc80000400000 */
[----:B------:R-:W-:Y:S02]  /*01c0*/  VIADD R2, R0, 0xf3000000 ;  /* 0xf300000000027836 */ /* 0x000fe40000000000 */
[----:B------:R0:W1:Y:S03]  /*01d0*/  MUFU.RSQ R3, R0 ;  /* 0x0000000000037308 */ /* 0x0000660000001400 */
[----:B------:R-:W-:-:S13]  /*01e0*/  ISETP.GT.U32.AND P0, PT, R2, 0x727fffff, PT ;  /* 0x727fffff0200780c */ /* 0x000fda0003f04070 */
[----:B0-----:R-:W-:Y:S05]  /*01f0*/  @!P0 BRA `(.L_x_8) ;  /* 0x0000000000108947 */ /* 0x001fea0003800000 */
[----:B------:R-:W-:-:S07]  /*0200*/  MOV R11, 0x220 ;  /* 0x00000220000b7802 */ /* 0x000fce0000000f00 */
[----:B-1----:R-:W-:Y:S05]  /*0210*/  CALL.REL.NOINC `($__internal_0_$__cuda_sm20_sqrt_rn_f32_slowpath) ;  /* 0x0000001000507944 */ /* 0x002fea0003c00000 */
[----:B------:R-:W-:Y:S01]  /*0220*/  IMAD.MOV.U32 R7, RZ, RZ, R0 ;  /* 0x000000ffff077224 */ /* 0x000fe200078e0000 */
[----:B------:R-:W-:Y:S06]  /*0230*/  BRA `(.L_x_9) ;  /* 0x0000000000107947 */ /* 0x000fec0003800000 */
.L_x_8:
[----:B-1----:R-:W-:Y:S01]  /*0240*/  FMUL.FTZ R7, R0, R3 ;  /* 0x0000000300077220 */ /* 0x002fe20000410000 */
[----:B------:R-:W-:-:S03]  /*0250*/  FMUL.FTZ R3, R3, 0.5 ;  /* 0x3f00000003037820 */ /* 0x000fc60000410000 */
[----:B------:R-:W-:-:S04]  /*0260*/  FFMA R0, -R7, R7, R0 ;  /* 0x0000000707007223 */ /* 0x000fc80000000100 */
[----:B------:R-:W-:-:S07]  /*0270*/  FFMA R7, R0, R3, R7 ;  /* 0x0000000300077223 */ /* 0x000fce0000000007 */
.L_x_9:
[----:B------:R-:W-:Y:S05]  /*0280*/  BSYNC.RECONVERGENT B0 ;  /* 0x0000000000007941 */ /* 0x000fea0003800200 */
.L_x_7:
[----:B------:R0:W5:Y:S01]  /*0290*/  LDG.E R4, desc[UR4][R8.64+0x18] ;  /* 0x0000180408047981 */ /* 0x000162000c1e1900 */
[----:B------:R-:W-:Y:S01]  /*02a0*/  BSSY.RECONVERGENT B1, `(.L_x_10) ;  /* 0x00000f9000017945 */ /* 0x000fe20003800200 */
.L_x_27:
[----:B------:R-:W-:Y:S01]  /*02b0*/  BSSY.RECONVERGENT B0, `(.L_x_11) ;  /* 0x0000089000007945 */ /* 0x000fe20003800200 */
.L_x_23:
[----:B-----5:R-:W-:Y:S01]  /*02c0*/  ISETP.NE.AND P0, PT, R4, 0x1, PT ;  /* 0x000000010400780c */ /* 0x020fe20003f05270 */
[----:B------:R-:W-:-:S12]  /*02d0*/  BSSY.RECONVERGENT B2, `(.L_x_12) ;  /* 0x0000053000027945 */ /* 0x000fd80003800200 */
[----:B------:R-:W-:Y:S05]  /*02e0*/  @!P0 BRA `(.L_x_13) ;  /* 0x0000000400388947 */ /* 0x000fea0003800000 */
[----:B------:R-:W2:Y:S04]  /*02f0*/  LDG.E.64 R2, desc[UR4][R8.64] ;  /* 0x0000000408027981 */ /* 0x000ea8000c1e1b00 */
[----:B------:R-:W3:Y:S04]  /*0300*/  LDG.E.64 R4, desc[UR4][R8.64+0x10] ;  /* 0x0000100408047981 */ /* 0x000ee8000c1e1b00 */
[----:B------:R-:W4:Y:S01]  /*0310*/  LDG.E.64 R10, desc[UR4][R8.64+0x8] ;  /* 0x00000804080a7981 */ /* 0x000f22000c1e1b00 */
[----:B------:R-:W-:Y:S01]  /*0320*/  IMAD.MOV.U32 R13, RZ, RZ, 0x3e055027 ;  /* 0x3e055027ff0d7424 */ /* 0x000fe200078e00ff */
[----:B------:R-:W-:Y:S01]  /*0330*/  BSSY.RECONVERGENT B3, `(.L_x_14) ;  /* 0x000003f000037945 */ /* 0x000fe20003800200 */
[----:B--2---:R-:W-:-:S04]  /*0340*/  SHF.R.U32.HI R0, RZ, 0x2, R3 ;  /* 0x00000002ff007819 */ /* 0x004fc80000011603 */
[----:B------:R-:W-:Y:S01]  /*0350*/  LOP3.LUT R0, R0, R3, RZ, 0x3c, !PT ;  /* 0x0000000300007212 */ /* 0x000fe200078e3cff */
[----:B---3--:R1:W-:Y:S01]  /*0360*/  STG.E.64 desc[UR4][R8.64+0x8], R4 ;  /* 0x0000080408007986 */ /* 0x0083e2000c101b04 */
[----:B------:R-:W-:-:S03]  /*0370*/  SHF.L.U32 R3, R5, 0x4, RZ ;  /* 0x0000000405037819 */ /* 0x000fc600000006ff */
[----:B------:R-:W-:-:S05]  /*0380*/  IMAD.SHL.U32 R12, R0, 0x2, RZ ;  /* 0x00000002000c7824 */ /* 0x000fca00078e00ff */
[----:B------:R-:W-:Y:S01]  /*0390*/  LOP3.LUT R12, R0, R12, R3, 0x96, !PT ;  /* 0x0000000c000c7212 */ /* 0x000fe200078e9603 */
[----:B------:R-:W-:-:S03]  /*03a0*/  IMAD.MOV.U32 R3, RZ, RZ, 0x2f800000 ;  /* 0x2f800000ff037424 */ /* 0x000fc600078e00ff */
[----:B------:R-:W-:-:S04]  /*03b0*/  LOP3.LUT R12, R12, R5, RZ, 0x3c, !PT ;  /* 0x000000050c0c7212 */ /* 0x000fc800078e3cff */
[----:B------:R-:W-:-:S04]  /*03c0*/  IADD3 R0, PT, PT, R2, 0x587c5, R12 ;  /* 0x000587c502007810 */ /* 0x000fc80007ffe00c */
[----:B------:R-:W-:-:S05]  /*03d0*/  I2FP.F32.U32 R0, R0 ;  /* 0x0000000000007245 */ /* 0x000fca0000201000 */
[----:B------:R-:W-:-:S05]  /*03e0*/  FFMA R0, R0, R3, 1.1641532182693481445e-10 ;  /* 0x2f00000000007423 */ /* 0x000fca0000000003 */
[----:B------:R-:W-:-:S13]  /*03f0*/  FSETP.GEU.AND P0, PT, R0, 1.175494350822287508e-38, PT ;  /* 0x008000000000780b */ /* 0x000fda0003f0e000 */
[----:B------:R-:W-:-:S05]  /*0400*/  @!P0 FMUL R0, R0, 8388608 ;  /* 0x4b00000000008820 */ /* 0x000fca0000400000 */
[----:B------:R-:W-:-:S04]  /*0410*/  IADD3 R3, PT, PT, R0, -0x3f2aaaab, RZ ;  /* 0xc0d5555500037810 */ /* 0x000fc80007ffe0ff */
[----:B------:R-:W-:-:S04]  /*0420*/  LOP3.LUT R15, R3, 0xff800000, RZ, 0xc0, !PT ;  /* 0xff800000030f7812 */ /* 0x000fc800078ec0ff */
[----:B------:R-:W-:Y:S01]  /*0430*/  I2FP.F32.S32 R14, R15 ;  /* 0x0000000f000e7245 */ /* 0x000fe20000201400 */
[----:B------:R-:W-:Y:S02]  /*0440*/  IMAD.IADD R3, R0, 0x1, -R15 ;  /* 0x0000000100037824 */ /* 0x000fe400078e0a0f */
[----:B------:R-:W-:Y:S02]  /*0450*/  IMAD.MOV.U32 R15, RZ, RZ, 0x7f800000 ;  /* 0x7f800000ff0f7424 */ /* 0x000fe400078e00ff */
[----:B------:R-:W-:-:S04]  /*0460*/  FADD R16, R3, -1 ;  /* 0xbf80000003107421 */ /* 0x000fc80000000000 */
[----:B------:R-:W-:-:S04]  /*0470*/  FFMA R3, R16, -R13, 0.14084610342979431152 ;  /* 0x3e1039f610037423 */ /* 0x000fc8000000080d */
[----:B------:R-:W-:-:S04]  /*0480*/  FFMA R3, R16, R3, -0.12148627638816833496 ;  /* 0xbdf8cdcc10037423 */ /* 0x000fc80000000003 */
[----:B------:R-:W-:-:S04]  /*0490*/  FFMA R3, R16, R3, 0.13980610668659210205 ;  /* 0x3e0f295510037423 */ /* 0x000fc80000000003 */
[----:B------:R-:W-:-:S04]  /*04a0*/  FFMA R3, R16, R3, -0.16684235632419586182 ;  /* 0xbe2ad8b910037423 */ /* 0x000fc80000000003 */
[----:B------:R-:W-:-:S04]  /*04b0*/  FFMA R3, R16, R3, 0.20012299716472625732 ;  /* 0x3e4ced0b10037423 */ /* 0x000fc80000000003 */
[----:B------:R-:W-:-:S04]  /*04c0*/  FFMA R3, R16, R3, -0.24999669194221496582 ;  /* 0xbe7fff2210037423 */ /* 0x000fc80000000003 */
[----:B------:R-:W-:Y:S01]  /*04d0*/  FFMA R13, R16, R3, 0.33333182334899902344 ;  /* 0x3eaaaa78100d7423 */ /* 0x000fe20000000003 */
[----:B----4-:R-:W-:-:S03]  /*04e0*/  SHF.R.U32.HI R3, RZ, 0x2, R10 ;  /* 0x00000002ff037819 */ /* 0x010fc6000001160a */
[----:B------:R-:W-:Y:S01]  /*04f0*/  FFMA R17, R16, R13, -0.5 ;  /* 0xbf00000010117423 */ /* 0x000fe2000000000d */
[----:B------:R-:W-:Y:S02]  /*0500*/  FSEL R13, RZ, -23, P0 ;  /* 0xc1b80000ff0d7808 */ /* 0x000fe40000000000 */
[----:B------:R-:W-:Y:S01]  /*0510*/  ISETP.GT.U32.AND P0, PT, R0, 0x7f7fffff, PT ;  /* 0x7f7fffff0000780c */ /* 0x000fe20003f04070 */
[----:B------:R-:W-:Y:S01]  /*0520*/  FMUL R17, R16, R17 ;  /* 0x0000001110117220 */ /* 0x000fe20000400000 */
[----:B------:R-:W-:Y:S01]  /*0530*/  LOP3.LUT R3, R3, R10, RZ, 0x3c, !PT ;  /* 0x0000000a03037212 */ /* 0x000fe200078e3cff */
[----:B------:R-:W-:Y:S01]  /*0540*/  FFMA R14, R14, 1.1920928955078125e-07, R13 ;  /* 0x340000000e0e7823 */ /* 0x000fe2000000000d */
[----:B------:R-:W-:Y:S02]  /*0550*/  IMAD.SHL.U32 R10, R12, 0x10, RZ ;  /* 0x000000100c0a7824 */ /* 0x000fe400078e00ff */
[----:B------:R-:W-:Y:S01]  /*0560*/  FFMA R17, R16, R17, R16 ;  /* 0x0000001110117223 */ /* 0x000fe20000000010 */
[----:B------:R-:W-:-:S03]  /*0570*/  SHF.L.U32 R13, R3, 0x1, RZ ;  /* 0x00000001030d7819 */ /* 0x000fc600000006ff */
[----:B------:R-:W-:Y:S01]  /*0580*/  FFMA R14, R14, 0.69314718246459960938, R17 ;  /* 0x3f3172180e0e7823 */ /* 0x000fe20000000011 */
[----:B------:R-:W-:Y:S02]  /*0590*/  LOP3.LUT R13, R3, R13, R10, 0x96, !PT ;  /* 0x0000000d030d7212 */ /* 0x000fe400078e960a */
[----:B------:R-:W-:Y:S01]  /*05a0*/  IADD3 R10, PT, PT, R2, 0xb0f8a, RZ ;  /* 0x000b0f8a020a7810 */ /* 0x000fe20007ffe0ff */
[C---:B------:R-:W-:Y:S01]  /*05b0*/  @P0 FFMA R14, R0.reuse, R15, +INF ;  /* 0x7f800000000e0423 */ /* 0x040fe2000000000f */
[----:B------:R-:W-:Y:S02]  /*05c0*/  FSETP.NEU.AND P0, PT, R0, RZ, PT ;  /* 0x000000ff0000720b */ /* 0x000fe40003f0d000 */
[----:B------:R-:W-:Y:S01]  /*05d0*/  LOP3.LUT R13, R13, R12, RZ, 0x3c, !PT ;  /* 0x0000000c0d0d7212 */ /* 0x000fe200078e3cff */
[----:B------:R-:W-:Y:S01]  /*05e0*/  FMUL R14, R14, -2 ;  /* 0xc00000000e0e7820 */ /* 0x000fe20000400000 */
[----:B------:R1:W-:Y:S01]  /*05f0*/  STG.E.64 desc[UR4][R8.64], R10 ;  /* 0x0000000a08007986 */ /* 0x0003e2000c101b04 */
[----:B------:R-:W-:-:S02]  /*0600*/  MOV R15, 0x30c90fdb ;  /* 0x30c90fdb000f7802 */ /* 0x000fc40000000f00 */
[----:B------:R-:W-:Y:S01]  /*0610*/  IMAD.IADD R0, R13, 0x1, R10 ;  /* 0x000000010d007824 */ /* 0x000fe200078e020a */
[----:B------:R-:W-:Y:S01]  /*0620*/  FSEL R2, R14, +INF , P0 ;  /* 0x7f8000000e027808 */ /* 0x000fe20000000000 */
[----:B------:R1:W-:Y:S03]  /*0630*/  STG.E.64 desc[UR4][R8.64+0x10], R12 ;  /* 0x0000100c08007986 */ /* 0x0003e6000c101b04 */
[----:B------:R1:W2:Y:S01]  /*0640*/  MUFU.RSQ R3, R2 ;  /* 0x0000000200037308 */ /* 0x0002a20000001400 */
[----:B------:R-:W-:Y:S01]  /*0650*/  VIADD R14, R2, 0xf3000000 ;  /* 0xf3000000020e7836 */ /* 0x000fe20000000000 */
[----:B------:R-:W-:-:S04]  /*0660*/  I2FP.F32.U32 R0, R0 ;  /* 0x0000000000007245 */ /* 0x000fc80000201000 */
[----:B------:R-:W-:Y:S01]  /*0670*/  ISETP.GT.U32.AND P0, PT, R14, 0x727fffff, PT ;  /* 0x727fffff0e00780c */ /* 0x000fe20003f04070 */
[----:B------:R-:W-:-:S12]  /*0680*/  FFMA R14, R0, R15, 7.314590599882819788e-10 ;  /* 0x30490fdb000e7423 */ /* 0x000fd8000000000f */
[----:B-12---:R-:W-:Y:S05]  /*0690*/  @!P0 BRA `(.L_x_15) ;  /* 0x0000000000108947 */ /* 0x006fea0003800000 */
[----:B------:R-:W-:Y:S01]  /*06a0*/  IMAD.MOV.U32 R0, RZ, RZ, R2 ;  /* 0x000000ffff007224 */ /* 0x000fe200078e0002 */
[----:B------:R-:W-:-:S07]  /*06b0*/  MOV R11, 0x6d0 ;  /* 0x000006d0000b7802 */ /* 0x000fce0000000f00 */
[----:B0-----:R-:W-:Y:S05]  /*06c0*/  CALL.REL.NOINC `($__internal_0_$__cuda_sm20_sqrt_rn_f32_slowpath) ;  /* 0x0000000c00247944 */ /* 0x001fea0003c00000 */
[----:B------:R-:W-:Y:S05]  /*06d0*/  BRA `(.L_x_16) ;  /* 0x0000000000107947 */ /* 0x000fea0003800000 */
.L_x_15:
[----:B------:R-:W-:Y:S01]  /*06e0*/  FMUL.FTZ R5, R2, R3 ;  /* 0x0000000302057220 */ /* 0x000fe20000410000 */
[----:B------:R-:W-:-:S03]  /*06f0*/  FMUL.FTZ R3, R3, 0.5 ;  /* 0x3f00000003037820 */ /* 0x000fc60000410000 */
[----:B------:R-:W-:-:S04]  /*0700*/  FFMA R0, -R5, R5, R2 ;  /* 0x0000000505007223 */ /* 0x000fc80000000102 */
[----:B------:R-:W-:-:S07]  /*0710*/  FFMA R0, R0, R3, R5 ;  /* 0x0000000300007223 */ /* 0x000fce0000000005 */
.L_x_16:
[----:B------:R-:W-:Y:S05]  /*0720*/  BSYNC.RECONVERGENT B3 ;  /* 0x0000000000037941 */ /* 0x000fea0003800200 */
.L_x_14:
[----:B------:R-:W-:Y:S01]  /*0730*/  FMUL.RZ R14, R14, 0.15915493667125701904 ;  /* 0x3e22f9830e0e7820 */ /* 0x000fe2000040c000 */
[----:B------:R-:W-:Y:S02]  /*0740*/  IMAD.MOV.U32 R11, RZ, RZ, 0x1 ;  /* 0x00000001ff0b7424 */ /* 0x000fe400078e00ff */
[----:B------:R-:W-:Y:S01]  /*0750*/  HFMA2 R4, -RZ, RZ, 0, 5.9604644775390625e-08 ;  /* 0x00000001ff047431 */ /* 0x000fe200000001ff */
[----:B------:R-:W1:Y:S02]  /*0760*/  MUFU.COS R3, R14 ;  /* 0x0000000e00037308 */ /* 0x000e640000000000 */
[----:B------:R2:W-:Y:S01]  /*0770*/  STG.E desc[UR4][R8.64+0x18], R11 ;  /* 0x0000180b08007986 */ /* 0x0005e2000c101904 */
[----:B-1----:R-:W-:-:S05]  /*0780*/  FMUL R5, R3, R0 ;  /* 0x0000000003057220 */ /* 0x002fca0000400000 */
[----:B------:R-:W1:Y:S01]  /*0790*/  MUFU.SIN R3, R14 ;  /* 0x0000000e00037308 */ /* 0x000e620000000400 */
[----:B------:R2:W-:Y:S01]  /*07a0*/  STG.E desc[UR4][R8.64+0x20], R5 ;  /* 0x0000200508007986 */ /* 0x0005e2000c101904 */
[----:B-1----:R-:W-:Y:S01]  /*07b0*/  FMUL R0, R3, R0 ;  /* 0x0000000003007220 */ /* 0x002fe20000400000 */
[----:B--2---:R-:W-:Y:S06]  /*07c0*/  BRA `(.L_x_17) ;  /* 0x00000000000c7947 */ /* 0x004fec0003800000 */
.L_x_13:
[----:B------:R1:W5:Y:S01]  /*07d0*/  LDG.E R0, desc[UR4][R8.64+0x20] ;  /* 0x0000200408007981 */ /* 0x000362000c1e1900 */
[----:B------:R-:W-:-:S03]  /*07e0*/  IMAD.MOV.U32 R4, RZ, RZ, RZ ;  /* 0x000000ffff047224 */ /* 0x000fc600078e00ff */
[----:B------:R1:W-:Y:S04]  /*07f0*/  STG.E desc[UR4][R8.64+0x18], RZ ;  /* 0x000018ff08007986 */ /* 0x0003e8000c101904 */
.L_x_17:
[----:B------:R-:W-:Y:S05]  /*0800*/  BSYNC.RECONVERGENT B2 ;  /* 0x0000000000027941 */ /* 0x000fea0003800200 */
.L_x_12:
[----:B------:R-:W2:Y:S01]  /*0810*/  MUFU.RCP R2, R7 ;  /* 0x0000000700027308 */ /* 0x000ea20000001000 */
[----:B------:R-:W-:Y:S07]  /*0820*/  BSSY.RECONVERGENT B2, `(.L_x_18) ;  /* 0x000000b000027945 */ /* 0x000fee0003800200 */
[----:B-----5:R-:W3:Y:S01]  /*0830*/  FCHK P0, R0, R7 ;  /* 0x0000000700007302 */ /* 0x020ee20000000000 */
[----:B--2---:R-:W-:-:S04]  /*0840*/  FFMA R3, R2, -R7, 1 ;  /* 0x3f80000002037423 */ /* 0x004fc80000000807 */
[----:B------:R-:W-:-:S04]  /*0850*/  FFMA R3, R2, R3, R2 ;  /* 0x0000000302037223 */ /* 0x000fc80000000002 */
[----:B------:R-:W-:-:S04]  /*0860*/  FFMA R5, R3, R0, RZ ;  /* 0x0000000003057223 */ /* 0x000fc800000000ff */
[----:B------:R-:W-:-:S04]  /*0870*/  FFMA R2, R5, -R7, R0 ;  /* 0x8000000705027223 */ /* 0x000fc80000000000 */
[----:B------:R-:W-:Y:S01]  /*0880*/  FFMA R33, R3, R2, R5 ;  /* 0x0000000203217223 */ /* 0x000fe20000000005 */
[----:B---3--:R-:W-:Y:S06]  /*0890*/  @!P0 BRA `(.L_x_19) ;  /* 0x00000000000c8947 */ /* 0x008fec0003800000 */
[----:B------:R-:W-:-:S07]  /*08a0*/  MOV R10, 0x8c0 ;  /* 0x000008c0000a7802 */ /* 0x000fce0000000f00 */
[----:B01----:R-:W-:Y:S05]  /*08b0*/  CALL.REL.NOINC `($__internal_1_$__cuda_sm3x_div_rn_noftz_f32_slowpath) ;  /* 0x0000000c00047944 */ /* 0x003fea0003c00000 */
[----:B------:R-:W-:-:S07]  /*08c0*/  IMAD.MOV.U32 R33, RZ, RZ, R5 ;  /* 0x000000ffff217224 */ /* 0x000fce00078e0005 */
.L_x_19:
[----:B------:R-:W-:Y:S05]  /*08d0*/  BSYNC.RECONVERGENT B2 ;  /* 0x0000000000027941 */ /* 0x000fea0003800200 */
.L_x_18:
[----:B------:R-:W-:Y:S01]  /*08e0*/  FADD R33, R33, 1 ;  /* 0x3f80000021217421 */ /* 0x000fe20000000000 */
[----:B------:R-:W-:Y:S01]  /*08f0*/  HFMA2 R3, -RZ, RZ, 2.015625, 0 ;  /* 0x40080000ff037431 */ /* 0x000fe200000001ff */
[----:B------:R-:W-:Y:S01]  /*0900*/  BSSY.RECONVERGENT B2, `(.L_x_20) ;  /* 0x0000008000027945 */ /* 0x000fe20003800200 */
[----:B------:R-:W-:Y:S01]  /*0910*/  MOV R2, RZ ;  /* 0x000000ff00027202 */ /* 0x000fe20000000f00 */
[----:B------:R-:W2:Y:S01]  /*0920*/  F2F.F64.F32 R28, R33 ;  /* 0x00000021001c7310 */ /* 0x000ea20000201800 */
[----:B------:R-:W-:Y:S01]  /*0930*/  MOV R32, 0x980 ;  /* 0x0000098000207802 */ /* 0x000fe20000000f00 */
[----:B--2---:R-:W-:-:S10]  /*0940*/  DADD R10, -RZ, |R28| ;  /* 0x00000000ff0a7229 */ /* 0x004fd4000000051c */
[----:B------:R-:W-:Y:S02]  /*0950*/  IMAD.MOV.U32 R16, RZ, RZ, R10 ;  /* 0x000000ffff107224 */ /* 0x000fe400078e000a */
[----:B------:R-:W-:-:S07]  /*0960*/  IMAD.MOV.U32 R5, RZ, RZ, R11 ;  /* 0x000000ffff057224 */ /* 0x000fce00078e000b */
[----:B01----:R-:W-:Y:S05]  /*0970*/  CALL.REL.NOINC `($_Z12sample_thetaP17curandStateXORWOWPfPiS1_ffi$__internal_accurate_pow) ;  /* 0x0000001000787944 */ /* 0x003fea0003c00000 */
[----:B------:R-:W-:Y:S05]  /*0980*/  BSYNC.RECONVERGENT B2 ;  /* 0x0000000000027941 */ /* 0x000fea0003800200 */
.L_x_20:
[----:B------:R-:W-:Y:S01]  /*0990*/  DADD R10, R28, 3 ;  /* 0x400800001c0a7429 */ /* 0x000fe20000000000 */
[----:B------:R-:W-:Y:S01]  /*09a0*/  IMAD.MOV.U32 R12, RZ, RZ, R5 ;  /* 0x000000ffff0c7224 */ /* 0x000fe200078e0005 */
[----:B------:R-:W-:Y:S01]  /*09b0*/  ISETP.GE.AND P0, PT, R29, RZ, PT ;  /* 0x000000ff1d00720c */ /* 0x000fe20003f06270 */
[----:B------:R-:W-:Y:S01]  /*09c0*/  IMAD.MOV.U32 R13, RZ, RZ, R14 ;  /* 0x000000ffff0d7224 */ /* 0x000fe200078e000e */
[----:B------:R-:W-:Y:S01]  /*09d0*/  FSETP.NEU.AND P1, PT, R33, RZ, PT ;  /* 0x000000ff2100720b */ /* 0x000fe20003f2d000 */
[----:B------:R-:W-:Y:S04]  /*09e0*/  BSSY.RECONVERGENT B2, `(.L_x_21) ;  /* 0x0000010000027945 */ /* 0x000fe80003800200 */
[----:B------:R-:W-:Y:S01]  /*09f0*/  DADD R12, -RZ, -R12 ;  /* 0x00000000ff0c7229 */ /* 0x000fe2000000090c */
[----:B------:R-:W-:-:S04]  /*0a00*/  LOP3.LUT R10, R11, 0x7ff00000, RZ, 0xc0, !PT ;  /* 0x7ff000000b0a7812 */ /* 0x000fc800078ec0ff */
[----:B------:R-:W-:-:S05]  /*0a10*/  ISETP.NE.AND P2, PT, R10, 0x7ff00000, PT ;  /* 0x7ff000000a00780c */ /* 0x000fca0003f45270 */
[----:B------:R-:W-:Y:S02]  /*0a20*/  FSEL R5, R12, R5, !P0 ;  /* 0x000000050c057208 */ /* 0x000fe40004000000 */
[----:B------:R-:W-:Y:S02]  /*0a30*/  FSEL R13, R13, R14, !P0 ;  /* 0x0000000e0d0d7208 */ /* 0x000fe40004000000 */
[----:B------:R-:W-:Y:S02]  /*0a40*/  FSEL R10, R5, RZ, P1 ;  /* 0x000000ff050a7208 */ /* 0x000fe40000800000 */
[----:B------:R-:W-:Y:S02]  /*0a50*/  FSEL R11, R29, R13, !P1 ;  /* 0x0000000d1d0b7208 */ /* 0x000fe40004800000 */
[----:B------:R-:W-:Y:S05]  /*0a60*/  @P2 BRA `(.L_x_22) ;  /* 0x00000000001c2947 */ /* 0x000fea0003800000 */
[----:B------:R-:W-:-:S13]  /*0a70*/  FSETP.NAN.AND P1, PT, R33, R33, PT ;  /* 0x000000212100720b */ /* 0x000fda0003f28000 */
[----:B------:R-:W-:Y:S01]  /*0a80*/  @P1 DADD R10, R28, 3 ;  /* 0x400800001c0a1429 */ /* 0x000fe20000000000 */
[----:B------:R-:W-:Y:S10]  /*0a90*/  @P1 BRA `(.L_x_22) ;  /* 0x0000000000101947 */ /* 0x000ff40003800000 */
[----:B------:R-:W-:-:S14]  /*0aa0*/  DSETP.NEU.AND P1, PT, |R28|, +INF , PT ;  /* 0x7ff000001c00742a */ /* 0x000fdc0003f2d200 */
[----:B------:R-:W-:Y:S01]  /*0ab0*/  @!P1 MOV R3, 0xfff00000 ;  /* 0xfff0000000039802 */ /* 0x000fe20000000f00 */
[----:B------:R-:W-:-:S03]  /*0ac0*/  @!P1 IMAD.MOV.U32 R10, RZ, RZ, RZ ;  /* 0x000000ffff0a9224 */ /* 0x000fc600078e00ff */
[----:B------:R-:W-:-:S07]  /*0ad0*/  @!P1 SEL R11, R3, 0x7ff00000, !P0 ;  /* 0x7ff00000030b9807 */ /* 0x000fce0004000000 */
.L_x_22:
[----:B------:R-:W-:Y:S05]  /*0ae0*/  BSYNC.RECONVERGENT B2 ;  /* 0x0000000000027941 */ /* 0x000fea0003800200 */
.L_x_21:
[----:B------:R-:W0:Y:S01]  /*0af0*/  F2F.F32.F64 R10, R10 ;  /* 0x0000000a000a7310 */ /* 0x000e220000301000 */
[----:B------:R-:W-:-:S04]  /*0b00*/  FSETP.NEU.AND P0, PT, R33, 1, PT ;  /* 0x3f8000002100780b */ /* 0x000fc80003f0d000 */
[----:B0-----:R-:W-:-:S04]  /*0b10*/  FSEL R33, R10, 1, P0 ;  /* 0x3f8000000a217808 */ /* 0x001fc80000000000 */
[----:B------:R-:W-:-:S13]  /*0b20*/  FSETP.GTU.AND P0, PT, R33, RZ, PT ;  /* 0x000000ff2100720b */ /* 0x000fda0003f0c000 */
[----:B------:R-:W-:Y:S05]  /*0b30*/  @!P0 BRA `(.L_x_23) ;  /* 0xfffffff400e08947 */ /* 0x000fea000383ffff */
[----:B------:R-:W-:Y:S05]  /*0b40*/  BSYNC.RECONVERGENT B0 ;  /* 0x0000000000007941 */ /* 0x000fea0003800200 */
.L_x_11:
[----:B------:R-:W2:Y:S04]  /*0b50*/  LDG.E.64 R14, desc[UR4][R8.64] ;  /* 0x00000004080e7981 */ /* 0x000ea8000c1e1b00 */
[----:B------:R-:W3:Y:S04]  /*0b60*/  LDG.E.64 R12, desc[UR4][R8.64+0x10] ;  /* 0x00001004080c7981 */ /* 0x000ee8000c1e1b00 */
[----:B------:R-:W4:Y:S01]  /*0b70*/  LDG.E.64 R10, desc[UR4][R8.64+0x8] ;  /* 0x00000804080a7981 */ /* 0x000f22000c1e1b00 */
[----:B------:R-:W0:Y:S01]  /*0b80*/  F2F.F64.F32 R28, R0 ;  /* 0x00000000001c7310 */ /* 0x000e220000201800 */
[----:B------:R-:W-:Y:S01]  /*0b90*/  BSSY.RECONVERGENT B0, `(.L_x_24) ;  /* 0x0000033000007945 */ /* 0x000fe20003800200 */
[----:B------:R-:W-:-:S02]  /*0ba0*/  MOV R32, 0xec0 ;  /* 0x00000ec000207802 */ /* 0x000fc40000000f00 */
[----:B--2---:R-:W-:Y:S01]  /*0bb0*/  SHF.R.U32.HI R16, RZ, 0x2, R15 ;  /* 0x00000002ff107819 */ /* 0x004fe2000001160f */
[----:B------:R-:W-:-:S03]  /*0bc0*/  VIADD R14, R14, 0x587c5 ;  /* 0x000587c50e0e7836 */ /* 0x000fc60000000000 */
[----:B------:R-:W-:Y:S01]  /*0bd0*/  LOP3.LUT R16, R16, R15, RZ, 0x3c, !PT ;  /* 0x0000000f10107212 */ /* 0x000fe200078e3cff */
[----:B---3--:R-:W-:Y:S02]  /*0be0*/  IMAD.SHL.U32 R3, R13, 0x10, RZ ;  /* 0x000000100d037824 */ /* 0x008fe400078e00ff */
[----:B------:R-:W-:Y:S01]  /*0bf0*/  IMAD.MOV.U32 R19, RZ, RZ, R12 ;  /* 0x000000ffff137224 */ /* 0x000fe200078e000c */
[----:B------:R-:W-:Y:S01]  /*0c00*/  SHF.L.U32 R5, R16, 0x1, RZ ;  /* 0x0000000110057819 */ /* 0x000fe200000006ff */
[----:B----4-:R-:W-:-:S03]  /*0c10*/  IMAD.MOV.U32 R15, RZ, RZ, R10 ;  /* 0x000000ffff0f7224 */ /* 0x010fc600078e000a */
[----:B------:R-:W-:Y:S02]  /*0c20*/  LOP3.LUT R16, R16, R5, R3, 0x96, !PT ;  /* 0x0000000510107212 */ /* 0x000fe400078e9603 */
[----:B------:R-:W-:Y:S02]  /*0c30*/  STG.E.64 desc[UR4][R8.64], R14 ;  /* 0x0000000e08007986 */ /* 0x000fe4000c101b04 */
[----:B------:R-:W-:Y:S02]  /*0c40*/  LOP3.LUT R17, R16, R13, RZ, 0x3c, !PT ;  /* 0x0000000d10117212 */ /* 0x000fe400078e3cff */
[----:B------:R-:W-:-:S03]  /*0c50*/  MOV R16, 0x2f800000 ;  /* 0x2f80000000107802 */ /* 0x000fc60000000f00 */
[----:B------:R-:W-:-:S05]  /*0c60*/  IMAD.IADD R3, R17, 0x1, R14 ;  /* 0x0000000111037824 */ /* 0x000fca00078e020e */
[----:B------:R-:W-:-:S05]  /*0c70*/  I2FP.F32.U32 R3, R3 ;  /* 0x0000000300037245 */ /* 0x000fca0000201000 */
[----:B------:R-:W-:Y:S01]  /*0c80*/  FFMA R3, R3, R16, 1.1641532182693481445e-10 ;  /* 0x2f00000003037423 */ /* 0x000fe20000000010 */
[----:B------:R-:W-:-:S04]  /*0c90*/  HFMA2 R16, -RZ, RZ, 1.5048828125, 33.21875 ;  /* 0x3e055027ff107431 */ /* 0x000fc800000001ff */
[----:B------:R-:W-:-:S04]  /*0ca0*/  FSETP.GEU.AND P0, PT, R3, 1.175494350822287508e-38, PT ;  /* 0x008000000300780b */ /* 0x000fc80003f0e000 */
[----:B------:R-:W-:-:S09]  /*0cb0*/  FSEL R10, RZ, -23, P0 ;  /* 0xc1b80000ff0a7808 */ /* 0x000fd20000000000 */
[----:B------:R-:W-:-:S04]  /*0cc0*/  @!P0 FMUL R3, R3, 8388608 ;  /* 0x4b00000003038820 */ /* 0x000fc80000400000 */
[C---:B------:R-:W-:Y:S01]  /*0cd0*/  VIADD R5, R3.reuse, 0xc0d55555 ;  /* 0xc0d5555503057836 */ /* 0x040fe20000000000 */
[C---:B------:R-:W-:Y:S02]  /*0ce0*/  ISETP.GT.U32.AND P0, PT, R3.reuse, 0x7f7fffff, PT ;  /* 0x7f7fffff0300780c */ /* 0x040fe40003f04070 */
[----:B------:R-:W-:Y:S02]  /*0cf0*/  FSETP.NEU.AND P1, PT, R3, RZ, PT ;  /* 0x000000ff0300720b */ /* 0x000fe40003f2d000 */
[----:B------:R-:W-:-:S05]  /*0d00*/  LOP3.LUT R20, R5, 0xff800000, RZ, 0xc0, !PT ;  /* 0xff80000005147812 */ /* 0x000fca00078ec0ff */
[----:B------:R-:W-:-:S04]  /*0d10*/  IMAD.IADD R5, R3, 0x1, -R20 ;  /* 0x0000000103057824 */ /* 0x000fc800078e0a14 */
[----:B------:R-:W-:-:S04]  /*0d20*/  FADD R5, R5, -1 ;  /* 0xbf80000005057421 */ /* 0x000fc80000000000 */
[----:B------:R-:W-:-:S04]  /*0d30*/  FFMA R16, R5, -R16, 0.14084610342979431152 ;  /* 0x3e1039f605107423 */ /* 0x000fc80000000810 */
[----:B------:R-:W-:-:S04]  /*0d40*/  FFMA R16, R5, R16, -0.12148627638816833496 ;  /* 0xbdf8cdcc05107423 */ /* 0x000fc80000000010 */
[----:B------:R-:W-:-:S04]  /*0d50*/  FFMA R16, R5, R16, 0.13980610668659210205 ;  /* 0x3e0f295505107423 */ /* 0x000fc80000000010 */
[----:B------:R-:W-:-:S04]  /*0d60*/  FFMA R16, R5, R16, -0.16684235632419586182 ;  /* 0xbe2ad8b905107423 */ /* 0x000fc80000000010 */
[----:B------:R-:W-:Y:S01]  /*0d70*/  FFMA R18, R5, R16, 0.20012299716472625732 ;  /* 0x3e4ced0b05127423 */ /* 0x000fe20000000010 */
[----:B------:R-:W-:-:S03]  /*0d80*/  IMAD.MOV.U32 R16, RZ, RZ, R13 ;  /* 0x000000ffff107224 */ /* 0x000fc600078e000d */
[C---:B------:R-:W-:Y:S01]  /*0d90*/  FFMA R12, R5.reuse, R18, -0.24999669194221496582 ;  /* 0xbe7fff22050c7423 */ /* 0x040fe20000000012 */
[----:B------:R-:W-:Y:S01]  /*0da0*/  MOV R18, R11 ;  /* 0x0000000b00127202 */ /* 0x000fe20000000f00 */
[----:B------:R1:W-:Y:S01]  /*0db0*/  STG.E.64 desc[UR4][R8.64+0x10], R16 ;  /* 0x0000101008007986 */ /* 0x0003e2000c101b04 */
[----:B------:R-:W-:Y:S01]  /*0dc0*/  I2FP.F32.S32 R11, R20 ;  /* 0x00000014000b7245 */ /* 0x000fe20000201400 */
[C---:B------:R-:W-:Y:S02]  /*0dd0*/  FFMA R12, R5.reuse, R12, 0.33333182334899902344 ;  /* 0x3eaaaa78050c7423 */ /* 0x040fe4000000000c */
[----:B------:R2:W-:Y:S02]  /*0de0*/  STG.E.64 desc[UR4][R8.64+0x8], R18 ;  /* 0x0000081208007986 */ /* 0x0005e4000c101b04 */
[----:B------:R-:W-:-:S04]  /*0df0*/  FFMA R12, R5, R12, -0.5 ;  /* 0xbf000000050c7423 */ /* 0x000fc8000000000c */
[----:B------:R-:W-:Y:S01]  /*0e00*/  FMUL R20, R5, R12 ;  /* 0x0000000c05147220 */ /* 0x000fe20000400000 */
[----:B------:R-:W-:Y:S01]  /*0e10*/  FFMA R12, R11, 1.1920928955078125e-07, R10 ;  /* 0x340000000b0c7823 */ /* 0x000fe2000000000a */
[----:B0-----:R-:W-:Y:S02]  /*0e20*/  DADD R10, -RZ, |R28| ;  /* 0x00000000ff0a7229 */ /* 0x001fe4000000051c */
[----:B------:R-:W-:Y:S01]  /*0e30*/  FFMA R5, R5, R20, R5 ;  /* 0x0000001405057223 */ /* 0x000fe20000000005 */
[----:B-1----:R-:W-:-:S03]  /*0e40*/  IMAD.MOV.U32 R16, RZ, RZ, 0x7f800000 ;  /* 0x7f800000ff107424 */ /* 0x002fc600078e00ff */
[----:B------:R-:W-:Y:S01]  /*0e50*/  FFMA R34, R12, 0.69314718246459960938, R5 ;  /* 0x3f3172180c227823 */ /* 0x000fe20000000005 */
[----:B------:R-:W-:Y:S01]  /*0e60*/  @P0 FFMA R34, R3, R16, +INF ;  /* 0x7f80000003220423 */ /* 0x000fe20000000010 */
[----:B------:R-:W-:Y:S02]  /*0e70*/  IMAD.MOV.U32 R3, RZ, RZ, 0x40000000 ;  /* 0x40000000ff037424 */ /* 0x000fe400078e00ff */
[----:B------:R-:W-:Y:S01]  /*0e80*/  MOV R16, R10 ;  /* 0x0000000a00107202 */ /* 0x000fe20000000f00 */
[----:B------:R-:W-:Y:S01]  /*0e90*/  IMAD.MOV.U32 R5, RZ, RZ, R11 ;  /* 0x000000ffff057224 */ /* 0x000fe200078e000b */
[----:B--2---:R-:W-:-:S07]  /*0ea0*/  FSEL R34, R34, -INF , P1 ;  /* 0xff80000022227808 */ /* 0x004fce0000800000 */
[----:B------:R-:W-:Y:S05]  /*0eb0*/  CALL.REL.NOINC `($_Z12sample_thetaP17curandStateXORWOWPfPiS1_ffi$__internal_accurate_pow) ;  /* 0x0000000c00287944 */ /* 0x000fea0003c00000 */
[----:B------:R-:W-:Y:S05]  /*0ec0*/  BSYNC.RECONVERGENT B0 ;  /* 0x0000000000007941 */ /* 0x000fea0003800200 */
.L_x_24:
[----:B------:R-:W-:Y:S01]  /*0ed0*/  DADD R2, R28, 2 ;  /* 0x400000001c027429 */ /* 0x000fe20000000000 */
[----:B------:R-:W-:Y:S01]  /*0ee0*/  FSETP.NEU.AND P0, PT, R0, RZ, PT ;  /* 0x000000ff0000720b */ /* 0x000fe20003f0d000 */
[----:B------:R-:W-:Y:S08]  /*0ef0*/  BSSY.RECONVERGENT B0, `(.L_x_25) ;  /* 0x000000c000007945 */ /* 0x000ff00003800200 */
[----:B------:R-:W-:-:S02]  /*0f00*/  LOP3.LUT R2, R3, 0x7ff00000, RZ, 0xc0, !PT ;  /* 0x7ff0000003027812 */ /* 0x000fc400078ec0ff */
[----:B------:R-:W-:Y:S02]  /*0f10*/  FSEL R3, R14, RZ, P0 ;  /* 0x000000ff0e037208 */ /* 0x000fe40000000000 */
[----:B------:R-:W-:Y:S02]  /*0f20*/  ISETP.NE.AND P1, PT, R2, 0x7ff00000, PT ;  /* 0x7ff000000200780c */ /* 0x000fe40003f25270 */
[----:B------:R-:W-:-:S11]  /*0f30*/  FSEL R2, R5, RZ, P0 ;  /* 0x000000ff05027208 */ /* 0x000fd60000000000 */
[----:B------:R-:W-:Y:S05]  /*0f40*/  @P1 BRA `(.L_x_26) ;  /* 0x0000000000181947 */ /* 0x000fea0003800000 */
[----:B------:R-:W-:-:S13]  /*0f50*/  FSETP.NAN.AND P0, PT, R0, R0, PT ;  /* 0x000000000000720b */ /* 0x000fda0003f08000 */
[----:B------:R-:W-:Y:S01]  /*0f60*/  @P0 DADD R2, R28, 2 ;  /* 0x400000001c020429 */ /* 0x000fe20000000000 */
[----:B------:R-:W-:Y:S10]  /*0f70*/  @P0 BRA `(.L_x_26) ;  /* 0x00000000000c0947 */ /* 0x000ff40003800000 */
[----:B------:R-:W-:-:S14]  /*0f80*/  DSETP.NEU.AND P0, PT, |R28|, +INF , PT ;  /* 0x7ff000001c00742a */ /* 0x000fdc0003f0d200 */
[----:B------:R-:W-:Y:S01]  /*0f90*/  @!P0 MOV R2, 0x0 ;  /* 0x0000000000028802 */ /* 0x000fe20000000f00 */
[----:B------:R-:W-:-:S07]  /*0fa0*/  @!P0 IMAD.MOV.U32 R3, RZ, RZ, 0x7ff00000 ;  /* 0x7ff00000ff038424 */ /* 0x000fce00078e00ff */
.L_x_26:
[----:B------:R-:W-:Y:S05]  /*0fb0*/  BSYNC.RECONVERGENT B0 ;  /* 0x0000000000007941 */ /* 0x000fea0003800200 */
.L_x_25:
[C---:B------:R-:W-:Y:S01]  /*0fc0*/  FMUL R10, R33.reuse, 8388608 ;  /* 0x4b000000210a7820 */ /* 0x040fe20000400000 */
[----:B------:R-:W-:Y:S01]  /*0fd0*/  FSETP.GEU.AND P0, PT, R33, 1.175494350822287508e-38, PT ;  /* 0x008000002100780b */ /* 0x000fe20003f0e000 */
[----:B------:R-:W-:Y:S01]  /*0fe0*/  IMAD.MOV.U32 R12, RZ, RZ, 0x3e055027 ;  /* 0x3e055027ff0c7424 */ /* 0x000fe200078e00ff */
[----:B------:R-:W-:Y:S01]  /*0ff0*/  DMUL R2, R2, 0.5 ;  /* 0x3fe0000002027828 */ /* 0x000fe20000000000 */
[----:B------:R-:W-:Y:S01]  /*1000*/  F2F.F64.F32 R34, R34 ;  /* 0x0000002200227310 */ /* 0x000fe20000201800 */
[----:B------:R-:W-:-:S05]  /*1010*/  FSEL R10, R10, R33, !P0 ;  /* 0x000000210a0a7208 */ /* 0x000fca0004000000 */
[----:B------:R-:W-:-:S05]  /*1020*/  VIADD R5, R10, 0xc0d55555 ;  /* 0xc0d555550a057836 */ /* 0x000fca0000000000 */
[----:B------:R-:W-:-:S04]  /*1030*/  LOP3.LUT R11, R5, 0xff800000, RZ, 0xc0, !PT ;  /* 0xff800000050b7812 */ /* 0x000fc800078ec0ff */
[----:B------:R-:W-:-:S05]  /*1040*/  IADD3 R5, PT, PT, R10, -R11, RZ ;  /* 0x8000000b0a057210 */ /* 0x000fca0007ffe0ff */
[----:B------:R-:W-:Y:S01]  /*1050*/  FADD R13, R5, -1 ;  /* 0xbf800000050d7421 */ /* 0x000fe20000000000 */
[----:B------:R-:W-:Y:S02]  /*1060*/  FSEL R5, RZ, -23, P0 ;  /* 0xc1b80000ff057808 */ /* 0x000fe40000000000 */
[----:B------:R-:W-:Y:S01]  /*1070*/  ISETP.GT.U32.AND P0, PT, R10, 0x7f7fffff, PT ;  /* 0x7f7fffff0a00780c */ /* 0x000fe20003f04070 */
[----:B------:R-:W-:-:S04]  /*1080*/  FFMA R12, R13, -R12, 0.14084610342979431152 ;  /* 0x3e1039f60d0c7423 */ /* 0x000fc8000000080c */
[----:B------:R-:W-:-:S04]  /*1090*/  FFMA R12, R13, R12, -0.12148627638816833496 ;  /* 0xbdf8cdcc0d0c7423 */ /* 0x000fc8000000000c */
[----:B------:R-:W-:-:S04]  /*10a0*/  FFMA R12, R13, R12, 0.13980610668659210205 ;  /* 0x3e0f29550d0c7423 */ /* 0x000fc8000000000c */
[----:B------:R-:W-:-:S04]  /*10b0*/  FFMA R12, R13, R12, -0.16684235632419586182 ;  /* 0xbe2ad8b90d0c7423 */ /* 0x000fc8000000000c */
[----:B------:R-:W-:-:S04]  /*10c0*/  FFMA R12, R13, R12, 0.20012299716472625732 ;  /* 0x3e4ced0b0d0c7423 */ /* 0x000fc8000000000c */
[----:B------:R-:W-:-:S04]  /*10d0*/  FFMA R12, R13, R12, -0.24999669194221496582 ;  /* 0xbe7fff220d0c7423 */ /* 0x000fc8000000000c */
[----:B------:R-:W-:-:S04]  /*10e0*/  FFMA R12, R13, R12, 0.33333182334899902344 ;  /* 0x3eaaaa780d0c7423 */ /* 0x000fc8000000000c */
[C---:B------:R-:W-:Y:S01]  /*10f0*/  FFMA R14, R13.reuse, R12, -0.5 ;  /* 0xbf0000000d0e7423 */ /* 0x040fe2000000000c */
[----:B------:R-:W-:Y:S01]  /*1100*/  I2FP.F32.S32 R12, R11 ;  /* 0x0000000b000c7245 */ /* 0x000fe20000201400 */
[----:B------:R-:W-:Y:S02]  /*1110*/  IMAD.MOV.U32 R11, RZ, RZ, 0x7f800000 ;  /* 0x7f800000ff0b7424 */ /* 0x000fe400078e00ff */
[C---:B------:R-:W-:Y:S02]  /*1120*/  FMUL R14, R13.reuse, R14 ;  /* 0x0000000e0d0e7220 */ /* 0x040fe40000400000 */
[----:B------:R-:W-:Y:S02]  /*1130*/  FFMA R5, R12, 1.1920928955078125e-07, R5 ;  /* 0x340000000c057823 */ /* 0x000fe40000000005 */
[----:B------:R-:W-:-:S04]  /*1140*/  FFMA R14, R13, R14, R13 ;  /* 0x0000000e0d0e7223 */ /* 0x000fc8000000000d */
[----:B------:R-:W-:Y:S01]  /*1150*/  FFMA R5, R5, 0.69314718246459960938, R14 ;  /* 0x3f31721805057823 */ /* 0x000fe2000000000e */
[C---:B------:R-:W-:Y:S01]  /*1160*/  @P0 FFMA R5, R10.reuse, R11, +INF ;  /* 0x7f8000000a050423 */ /* 0x040fe2000000000b */
[----:B------:R-:W-:-:S04]  /*1170*/  FSETP.NEU.AND P0, PT, R10, RZ, PT ;  /* 0x000000ff0a00720b */ /* 0x000fc80003f0d000 */
[----:B------:R-:W-:Y:S01]  /*1180*/  FSEL R10, R5, -INF , P0 ;  /* 0xff800000050a7808 */ /* 0x000fe20000000000 */
[----:B------:R-:W-:Y:S01]  /*1190*/  FADD R5, -R33, 1 ;  /* 0x3f80000021057421 */ /* 0x000fe20000000100 */
[----:B------:R-:W-:-:S03]  /*11a0*/  FSETP.NEU.AND P0, PT, R0, 1, PT ;  /* 0x3f8000000000780b */ /* 0x000fc60003f0d000 */
[----:B------:R-:W-:Y:S01]  /*11b0*/  FADD R5, R5, R10 ;  /* 0x0000000a05057221 */ /* 0x000fe20000000000 */
[----:B------:R-:W-:Y:S02]  /*11c0*/  FSEL R2, R2, RZ, P0 ;  /* 0x000000ff02027208 */ /* 0x000fe40000000000 */
[----:B------:R-:W-:Y:S01]  /*11d0*/  FSEL R3, R3, 1.75, P0 ;  /* 0x3fe0000003037808 */ /* 0x000fe20000000000 */
[----:B------:R-:W-:-:S04]  /*11e0*/  FMUL R5, R30, R5 ;  /* 0x000000051e057220 */ /* 0x000fc80000400000 */
[----:B------:R-:W0:Y:S02]  /*11f0*/  F2F.F64.F32 R10, R5 ;  /* 0x00000005000a7310 */ /* 0x000e240000201800 */
[----:B0-----:R-:W-:-:S08]  /*1200*/  DADD R10, R10, R2 ;  /* 0x000000000a0a7229 */ /* 0x001fd00000000002 */
[----:B------:R-:W-:-:S14]  /*1210*/  DSETP.GT.AND P0, PT, R10, R34, PT ;  /* 0x000000220a00722a */ /* 0x000fdc0003f04000 */
[----:B------:R-:W-:Y:S05]  /*1220*/  @!P0 BRA `(.L_x_27) ;  /* 0xfffffff000208947 */ /* 0x000fea000383ffff */
[----:B------:R-:W-:Y:S05]  /*1230*/  BSYNC.RECONVERGENT B1 ;  /* 0x0000000000017941 */ /* 0x000fea0003800200 */
.L_x_10:
[----:B------:R-:W0:Y:S01]  /*1240*/  MUFU.RCP R3, R6 ;  /* 0x0000000600037308 */ /* 0x000e220000001000 */
[----:B------:R-:W-:Y:S01]  /*1250*/  FMUL R0, R30, R33 ;  /* 0x000000211e007220 */ /* 0x000fe20000400000 */
[----:B------:R-:W-:Y:S06]  /*1260*/  BSSY.RECONVERGENT B0, `(.L_x_28) ;  /* 0x000000b000007945 */ /* 0x000fec0003800200 */
[----:B------:R-:W1:Y:S01]  /*1270*/  FCHK P0, R0, R6 ;  /* 0x0000000600007302 */ /* 0x000e620000000000 */
[----:B0-----:R-:W-:-:S04]  /*1280*/  FFMA R2, -R6, R3, 1 ;  /* 0x3f80000006027423 */ /* 0x001fc80000000103 */
[----:B------:R-:W-:-:S04]  /*1290*/  FFMA R3, R3, R2, R3 ;  /* 0x0000000203037223 */ /* 0x000fc80000000003 */
[----:B------:R-:W-:-:S04]  /*12a0*/  FFMA R2, R0, R3, RZ ;  /* 0x0000000300027223 */ /* 0x000fc800000000ff */
[----:B------:R-:W-:-:S04]  /*12b0*/  FFMA R4, -R6, R2, R0 ;  /* 0x0000000206047223 */ /* 0x000fc80000000100 */
[----:B------:R-:W-:Y:S01]  /*12c0*/  FFMA R5, R3, R4, R2 ;  /* 0x0000000403057223 */ /* 0x000fe20000000002 */
[----:B-1----:R-:W-:Y:S06]  /*12d0*/  @!P0 BRA `(.L_x_29) ;  /* 0x00000000000c8947 */ /* 0x002fec0003800000 */
[----:B------:R-:W-:Y:S02]  /*12e0*/  MOV R7, R6 ;  /* 0x0000000600077202 */ /* 0x000fe40000000f00 */
[----:B------:R-:W-:-:S07]  /*12f0*/  MOV R10, 0x1310 ;  /* 0x00001310000a7802 */ /* 0x000fce0000000f00 */
[----:B------:R-:W-:Y:S05]  /*1300*/  CALL.REL.NOINC `($__internal_1_$__cuda_sm3x_div_rn_noftz_f32_slowpath) ;  /* 0x0000000000707944 */ /* 0x000fea0003c00000 */
.L_x_29:
[----:B------:R-:W-:Y:S05]  /*1310*/  BSYNC.RECONVERGENT B0 ;  /* 0x0000000000007941 */ /* 0x000fea0003800200 */
.L_x_28:
[----:B------:R-:W0:Y:S02]  /*1320*/  LDC.64 R2, c[0x0][0x388] ;  /* 0x0000e200ff027b82 */ /* 0x000e240000000a00 */
[----:B0-----:R-:W-:-:S05]  /*1330*/  IMAD.WIDE R2, R31, 0x4, R2 ;  /* 0x000000041f027825 */ /* 0x001fca00078e0202 */
[----:B------:R-:W-:Y:S01]  /*1340*/  STG.E desc[UR4][R2.64], R5 ;  /* 0x0000000502007986 */ /* 0x000fe2000c101904 */
[----:B------:R-:W-:Y:S05]  /*1350*/  EXIT ;  /* 0x000000000000794d */ /* 0x000fea0003800000 */
        .weak           $__internal_0_$__cuda_sm20_sqrt_rn_f32_slowpath
        .type           $__internal_0_$__cuda_sm20_sqrt_rn_f32_slowpath,@function
        .size           $__internal_0_$__cuda_sm20_sqrt_rn_f32_slowpath,($__internal_1_$__cuda_sm3x_div_rn_noftz_f32_slowpath - $__internal_0_$__cuda_sm20_sqrt_rn_f32_slowpath)
$__internal_0_$__cuda_sm20_sqrt_rn_f32_slowpath:
[----:B------:R-:W-:-:S13]  /*1360*/  LOP3.LUT P0, RZ, R0, 0x7fffffff, RZ, 0xc0, !PT ;  /* 0x7fffffff00ff7812 */ /* 0x000fda000780c0ff */
[----:B------:R-:W-:Y:S01]  /*1370*/  @!P0 IMAD.MOV.U32 R2, RZ, RZ, R0 ;  /* 0x000000ffff028224 */ /* 0x000fe200078e0000 */
[----:B------:R-:W-:Y:S06]  /*1380*/  @!P0 BRA `(.L_x_30) ;  /* 0x0000000000408947 */ /* 0x000fec0003800000 */
[----:B------:R-:W-:-:S13]  /*1390*/  FSETP.GEU.FTZ.AND P0, PT, R0, RZ, PT ;  /* 0x000000ff0000720b */ /* 0x000fda0003f1e000 */
[----:B------:R-:W-:Y:S01]  /*13a0*/  @!P0 IMAD.MOV.U32 R2, RZ, RZ, 0x7fffffff ;  /* 0x7fffffffff028424 */ /* 0x000fe200078e00ff */
[----:B------:R-:W-:Y:S06]  /*13b0*/  @!P0 BRA `(.L_x_30) ;  /* 0x0000000000348947 */ /* 0x000fec0003800000 */
[----:B------:R-:W-:-:S13]  /*13c0*/  FSETP.GTU.FTZ.AND P0, PT, |R0|, +INF , PT ;  /* 0x7f8000000000780b */ /* 0x000fda0003f1c200 */
[----:B------:R-:W-:Y:S01]  /*13d0*/  @P0 FADD.FTZ R2, R0, 1 ;  /* 0x3f80000000020421 */ /* 0x000fe20000010000 */
[----:B------:R-:W-:Y:S06]  /*13e0*/  @P0 BRA `(.L_x_30) ;  /* 0x0000000000280947 */ /* 0x000fec0003800000 */
[----:B------:R-:W-:-:S13]  /*13f0*/  FSETP.NEU.FTZ.AND P0, PT, |R0|, +INF , PT ;  /* 0x7f8000000000780b */ /* 0x000fda0003f1d200 */
[----:B------:R-:W-:-:S04]  /*1400*/  @P0 FFMA R3, R0, 1.84467440737095516160e+19, RZ ;  /* 0x5f80000000030823 */ /* 0x000fc800000000ff */
[----:B------:R-:W0:Y:S02]  /*1410*/  @P0 MUFU.RSQ R2, R3 ;  /* 0x0000000300020308 */ /* 0x000e240000001400 */
[----:B0-----:R-:W-:Y:S01]  /*1420*/  @P0 FMUL.FTZ R4, R3, R2 ;  /* 0x0000000203040220 */ /* 0x001fe20000410000 */
[----:B------:R-:W-:Y:S01]  /*1430*/  @P0 FMUL.FTZ R10, R2, 0.5 ;  /* 0x3f000000020a0820 */ /* 0x000fe20000410000 */
[----:B------:R-:W-:Y:S02]  /*1440*/  @!P0 MOV R2, R0 ;  /* 0x0000000000028202 */ /* 0x000fe40000000f00 */
[----:B------:R-:W-:-:S04]  /*1450*/  @P0 FADD.FTZ R5, -R4, -RZ ;  /* 0x800000ff04050221 */ /* 0x000fc80000010100 */
[----:B------:R-:W-:-:S04]  /*1460*/  @P0 FFMA R5, R4, R5, R3 ;  /* 0x0000000504050223 */ /* 0x000fc80000000003 */
[----:B------:R-:W-:-:S04]  /*1470*/  @P0 FFMA R5, R5, R10, R4 ;  /* 0x0000000a05050223 */ /* 0x000fc80000000004 */
[----:B------:R-:W-:-:S07]  /*1480*/  @P0 FMUL.FTZ R2, R5, 2.3283064365386962891e-10 ;  /* 0x2f80000005020820 */ /* 0x000fce0000410000 */
.L_x_30:
[----:B------:R-:W-:Y:S02]  /*1490*/  HFMA2 R3, -RZ, RZ, 0, 0 ;  /* 0x00000000ff037431 */ /* 0x000fe400000001ff */
[----:B------:R-:W-:Y:S02]  /*14a0*/  IMAD.MOV.U32 R0, RZ, RZ, R2 ;  /* 0x000000ffff007224 */ /* 0x000fe400078e0002 */
[----:B------:R-:W-:-:S04]  /*14b0*/  IMAD.MOV.U32 R2, RZ, RZ, R11 ;  /* 0x000000ffff027224 */ /* 0x000fc800078e000b */
[----:B------:R-:W-:Y:S05]  /*14c0*/  RET.REL.NODEC R2 `(_Z12sample_thetaP17curandStateXORWOWPfPiS1_ffi) ;  /* 0xffffffe802cc7950 */ /* 0x000fea0003c3ffff */
        .weak           $__internal_1_$__cuda_sm3x_div_rn_noftz_f32_slowpath
        .type           $__internal_1_$__cuda_sm3x_div_rn_noftz_f32_slowpath,@function
        .size           $__internal_1_$__cuda_sm3x_div_rn_noftz_f32_slowpath,($_Z12sample_thetaP17curandStateXORWOWPfPiS1_ffi$__internal_accurate_pow - $__internal_1_$__cuda_sm3x_div_rn_noftz_f32_slowpath)
$__internal_1_$__cuda_sm3x_div_rn_noftz_f32_slowpath:
[--C-:B------:R-:W-:Y:S01]  /*14d0*/  SHF.R.U32.HI R3, RZ, 0x17, R7.reuse ;  /* 0x00000017ff037819 */ /* 0x100fe20000011607 */
[----:B------:R-:W-:Y:S01]  /*14e0*/  BSSY.RECONVERGENT B3, `(.L_x_31) ;  /* 0x0000064000037945 */ /* 0x000fe20003800200 */
[----:B------:R-:W-:Y:S02]  /*14f0*/  SHF.R.U32.HI R2, RZ, 0x17, R0 ;  /* 0x00000017ff027819 */ /* 0x000fe40000011600 */
[----:B------:R-:W-:Y:S01]  /*1500*/  LOP3.LUT R16, R3, 0xff, RZ, 0xc0, !PT ;  /* 0x000000ff03107812 */ /* 0x000fe200078ec0ff */
[----:B------:R-:W-:Y:S01]  /*1510*/  IMAD.MOV.U32 R3, RZ, RZ, R7 ;  /* 0x000000ffff037224 */ /* 0x000fe200078e0007 */
[----:B------:R-:W-:Y:S02]  /*1520*/  LOP3.LUT R14, R2, 0xff, RZ, 0xc0, !PT ;  /* 0x000000ff020e7812 */ /* 0x000fe400078ec0ff */
[----:B------:R-:W-:Y:S01]  /*1530*/  MOV R2, R0 ;  /* 0x0000000000027202 */ /* 0x000fe20000000f00 */
[----:B------:R-:W-:Y:S02]  /*1540*/  VIADD R12, R16, 0xffffffff ;  /* 0xffffffff100c7836 */ /* 0x000fe40000000000 */
[----:B------:R-:W-:-:S03]  /*1550*/  VIADD R11, R14, 0xffffffff ;  /* 0xffffffff0e0b7836 */ /* 0x000fc60000000000 */
[----:B------:R-:W-:-:S04]  /*1560*/  ISETP.GT.U32.AND P0, PT, R12, 0xfd, PT ;  /* 0x000000fd0c00780c */ /* 0x000fc80003f04070 */
[----:B------:R-:W-:-:S13]  /*1570*/  ISETP.GT.U32.OR P0, PT, R11, 0xfd, P0 ;  /* 0x000000fd0b00780c */ /* 0x000fda0000704470 */
[----:B------:R-:W-:Y:S01]  /*1580*/  @!P0 IMAD.MOV.U32 R5, RZ, RZ, RZ ;  /* 0x000000ffff058224 */ /* 0x000fe200078e00ff */
[----:B------:R-:W-:Y:S06]  /*1590*/  @!P0 BRA `(.L_x_32) ;  /* 0x00000000005c8947 */ /* 0x000fec0003800000 */
[----:B------:R-:W-:Y:S02]  /*15a0*/  FSETP.GTU.FTZ.AND P0, PT, |R0|, +INF , PT ;  /* 0x7f8000000000780b */ /* 0x000fe40003f1c200 */
[----:B------:R-:W-:-:S04]  /*15b0*/  FSETP.GTU.FTZ.AND P1, PT, |R7|, +INF , PT ;  /* 0x7f8000000700780b */ /* 0x000fc80003f3c200 */
[----:B------:R-:W-:-:S13]  /*15c0*/  PLOP3.LUT P0, PT, P0, P1, PT, 0xf8, 0x8f ;  /* 0x00000000008f781c */ /* 0x000fda0000703f70 */
[----:B------:R-:W-:Y:S05]  /*15d0*/  @P0 BRA `(.L_x_33) ;  /* 0x00000004004c0947 */ /* 0x000fea0003800000 */
[----:B------:R-:W-:-:S13]  /*15e0*/  LOP3.LUT P0, RZ, R3, 0x7fffffff, R2, 0xc8, !PT ;  /* 0x7fffffff03ff7812 */ /* 0x000fda000780c802 */
[----:B------:R-:W-:Y:S05]  /*15f0*/  @!P0 BRA `(.L_x_34) ;  /* 0x00000004003c8947 */ /* 0x000fea0003800000 */
[C---:B------:R-:W-:Y:S02]  /*1600*/  FSETP.NEU.FTZ.AND P2, PT, |R0|.reuse, +INF , PT ;  /* 0x7f8000000000780b */ /* 0x040fe40003f5d200 */
[----:B------:R-:W-:Y:S02]  /*1610*/  FSETP.NEU.FTZ.AND P1, PT, |R7|, +INF , PT ;  /* 0x7f8000000700780b */ /* 0x000fe40003f3d200 */
[----:B------:R-:W-:-:S11]  /*1620*/  FSETP.NEU.FTZ.AND P0, PT, |R0|, +INF , PT ;  /* 0x7f8000000000780b */ /* 0x000fd60003f1d200 */
[----:B------:R-:W-:Y:S05]  /*1630*/  @!P1 BRA !P2, `(.L_x_34) ;  /* 0x00000004002c9947 */ /* 0x000fea0005000000 */
[----:B------:R-:W-:-:S04]  /*1640*/  LOP3.LUT P2, RZ, R2, 0x7fffffff, RZ, 0xc0, !PT ;  /* 0x7fffffff02ff7812 */ /* 0x000fc8000784c0ff */
[----:B------:R-:W-:-:S13]  /*1650*/  PLOP3.LUT P1, PT, P1, P2, PT, 0x2f, 0xf2 ;  /* 0x0000000000f2781c */ /* 0x000fda0000f24577 */
[----:B------:R-:W-:Y:S05]  /*1660*/  @P1 BRA `(.L_x_35) ;  /* 0x0000000400181947 */ /* 0x000fea0003800000 */
[----:B------:R-:W-:-:S04]  /*1670*/  LOP3.LUT P1, RZ, R3, 0x7fffffff, RZ, 0xc0, !PT ;  /* 0x7fffffff03ff7812 */ /* 0x000fc8000782c0ff */
[----:B------:R-:W-:-:S13]  /*1680*/  PLOP3.LUT P0, PT, P0, P1, PT, 0x2f, 0xf2 ;  /* 0x0000000000f2781c */ /* 0x000fda0000702577 */
[----:B------:R-:W-:Y:S05]  /*1690*/  @P0 BRA `(.L_x_36) ;  /* 0x0000000400000947 */ /* 0x000fea0003800000 */
[----:B------:R-:W-:Y:S02]  /*16a0*/  ISETP.GE.AND P0, PT, R11, RZ, PT ;  /* 0x000000ff0b00720c */ /* 0x000fe40003f06270 */
[----:B------:R-:W-:-:S11]  /*16b0*/  ISETP.GE.AND P1, PT, R12, RZ, PT ;  /* 0x000000ff0c00720c */ /* 0x000fd60003f26270 */
[----:B------:R-:W-:Y:S01]  /*16c0*/  @P0 MOV R5, RZ ;  /* 0x000000ff00050202 */ /* 0x000fe20000000f00 */
[----:B------:R-:W-:Y:S02]  /*16d0*/  @!P0 IMAD.MOV.U32 R5, RZ, RZ, -0x40 ;  /* 0xffffffc0ff058424 */ /* 0x000fe400078e00ff */
[----:B------:R-:W-:Y:S01]  /*16e0*/  @!P0 FFMA R2, R0, 1.84467440737095516160e+19, RZ ;  /* 0x5f80000000028823 */ /* 0x000fe200000000ff */
[----:B------:R-:W-:Y:S01]  /*16f0*/  @!P1 FFMA R3, R7, 1.84467440737095516160e+19, RZ ;  /* 0x5f80000007039823 */ /* 0x000fe200000000ff */
[----:B------:R-:W-:-:S07]  /*1700*/  @!P1 VIADD R5, R5, 0x40 ;  /* 0x0000004005059836 */ /* 0x000fce0000000000 */
.L_x_32:
[----:B------:R-:W-:Y:S01]  /*1710*/  LEA R12, R16, 0xc0800000, 0x17 ;  /* 0xc0800000100c7811 */ /* 0x000fe200078eb8ff */
[----:B------:R-:W-:Y:S03]  /*1720*/  BSSY.RECONVERGENT B4, `(.L_x_37) ;  /* 0x0000036000047945 */ /* 0x000fe60003800200 */
[----:B------:R-:W-:Y:S01]  /*1730*/  IADD3 R12, PT, PT, -R12, R3, RZ ;  /* 0x000000030c0c7210 */ /* 0x000fe20007ffe1ff */
[----:B------:R-:W-:-:S03]  /*1740*/  VIADD R3, R14, 0xffffff81 ;  /* 0xffffff810e037836 */ /* 0x000fc60000000000 */
[----:B------:R0:W1:Y:S01]  /*1750*/  MUFU.RCP R11, R12 ;  /* 0x0000000c000b7308 */ /* 0x0000620000001000 */
[----:B------:R-:W-:Y:S01]  /*1760*/  FADD.FTZ R13, -R12, -RZ ;  /* 0x800000ff0c0d7221 */ /* 0x000fe20000010100 */
[C---:B------:R-:W-:Y:S01]  /*1770*/  IMAD R2, R3.reuse, -0x800000, R2 ;  /* 0xff80000003027824 */ /* 0x040fe200078e0202 */
[----:B0-----:R-:W-:-:S05]  /*1780*/  IADD3 R12, PT, PT, R3, 0x7f, -R16 ;  /* 0x0000007f030c7810 */ /* 0x001fca0007ffe810 */
[----:B------:R-:W-:Y:S02]  /*1790*/  IMAD.IADD R12, R12, 0x1, R5 ;  /* 0x000000010c0c7824 */ /* 0x000fe400078e0205 */
[----:B-1----:R-:W-:-:S04]  /*17a0*/  FFMA R14, R11, R13, 1 ;  /* 0x3f8000000b0e7423 */ /* 0x002fc8000000000d */
[----:B------:R-:W-:-:S04]  /*17b0*/  FFMA R18, R11, R14, R11 ;  /* 0x0000000e0b127223 */ /* 0x000fc8000000000b */
[----:B------:R-:W-:-:S04]  /*17c0*/  FFMA R11, R2, R18, RZ ;  /* 0x00000012020b7223 */ /* 0x000fc800000000ff */
[----:B------:R-:W-:-:S04]  /*17d0*/  FFMA R14, R13, R11, R2 ;  /* 0x0000000b0d0e7223 */ /* 0x000fc80000000002 */
[----:B------:R-:W-:-:S04]  /*17e0*/  FFMA R15, R18, R14, R11 ;  /* 0x0000000e120f7223 */ /* 0x000fc8000000000b */
[----:B------:R-:W-:-:S04]  /*17f0*/  FFMA R14, R13, R15, R2 ;  /* 0x0000000f0d0e7223 */ /* 0x000fc80000000002 */
[----:B------:R-:W-:-:S05]  /*1800*/  FFMA R11, R18, R14, R15 ;  /* 0x0000000e120b7223 */ /* 0x000fca000000000f */
[----:B------:R-:W-:-:S04]  /*1810*/  SHF.R.U32.HI R2, RZ, 0x17, R11 ;  /* 0x00000017ff027819 */ /* 0x000fc8000001160b */
[----:B------:R-:W-:-:S04]  /*1820*/  LOP3.LUT R2, R2, 0xff, RZ, 0xc0, !PT ;  /* 0x000000ff02027812 */ /* 0x000fc800078ec0ff */
[----:B------:R-:W-:-:S05]  /*1830*/  IADD3 R13, PT, PT, R2, R12, RZ ;  /* 0x0000000c020d7210 */ /* 0x000fca0007ffe0ff */
[----:B------:R-:W-:-:S05]  /*1840*/  VIADD R2, R13, 0xffffffff ;  /* 0xffffffff0d027836 */ /* 0x000fca0000000000 */
[----:B------:R-:W-:-:S13]  /*1850*/  ISETP.GE.U32.AND P0, PT, R2, 0xfe, PT ;  /* 0x000000fe0200780c */ /* 0x000fda0003f06070 */
[----:B------:R-:W-:Y:S05]  /*1860*/  @!P0 BRA `(.L_x_38) ;  /* 0x0000000000808947 */ /* 0x000fea0003800000 */
[----:B------:R-:W-:-:S13]  /*1870*/  ISETP.GT.AND P0, PT, R13, 0xfe, PT ;  /* 0x000000fe0d00780c */ /* 0x000fda0003f04270 */
[----:B------:R-:W-:Y:S05]  /*1880*/  @P0 BRA `(.L_x_39) ;  /* 0x00000000006c0947 */ /* 0x000fea0003800000 */
[----:B------:R-:W-:-:S13]  /*1890*/  ISETP.GE.AND P0, PT, R13, 0x1, PT ;  /* 0x000000010d00780c */ /* 0x000fda0003f06270 */
[----:B------:R-:W-:Y:S05]  /*18a0*/  @P0 BRA `(.L_x_40) ;  /* 0x0000000000740947 */ /* 0x000fea0003800000 */
[----:B------:R-:W-:Y:S02]  /*18b0*/  ISETP.GE.AND P0, PT, R13, -0x18, PT ;  /* 0xffffffe80d00780c */ /* 0x000fe40003f06270 */
[----:B------:R-:W-:-:S11]  /*18c0*/  LOP3.LUT R11, R11, 0x80000000, RZ, 0xc0, !PT ;  /* 0x800000000b0b7812 */ /* 0x000fd600078ec0ff */
[----:B------:R-:W-:Y:S05]  /*18d0*/  @!P0 BRA `(.L_x_40) ;  /* 0x0000000000688947 */ /* 0x000fea0003800000 */
[CCC-:B------:R-:W-:Y:S01]  /*18e0*/  FFMA.RZ R2, R18.reuse, R14.reuse, R15.reuse ;  /* 0x0000000e12027223 */ /* 0x1c0fe2000000c00f */
[C---:B------:R-:W-:Y:S02]  /*18f0*/  VIADD R12, R13.reuse, 0x20 ;  /* 0x000000200d0c7836 */ /* 0x040fe40000000000 */
[-CC-:B------:R-:W-:Y:S01]  /*1900*/  FFMA.RM R3, R18, R14.reuse, R15.reuse ;  /* 0x0000000e12037223 */ /* 0x180fe2000000400f */
[C---:B------:R-:W-:Y:S02]  /*1910*/  ISETP.NE.AND P2, PT, R13.reuse, RZ, PT ;  /* 0x000000ff0d00720c */ /* 0x040fe40003f45270 */
[----:B------:R-:W-:Y:S01]  /*1920*/  LOP3.LUT R5, R2, 0x7fffff, RZ, 0xc0, !PT ;  /* 0x007fffff02057812 */ /* 0x000fe200078ec0ff */
[----:B------:R-:W-:Y:S01]  /*1930*/  FFMA.RP R2, R18, R14, R15 ;  /* 0x0000000e12027223 */ /* 0x000fe2000000800f */
[----:B------:R-:W-:Y:S02]  /*1940*/  ISETP.NE.AND P1, PT, R13, RZ, PT ;  /* 0x000000ff0d00720c */ /* 0x000fe40003f25270 */
[----:B------:R-:W-:-:S02]  /*1950*/  LOP3.LUT R5, R5, 0x800000, RZ, 0xfc, !PT ;  /* 0x0080000005057812 */ /* 0x000fc400078efcff */
[----:B------:R-:W-:Y:S02]  /*1960*/  IADD3 R13, PT, PT, -R13, RZ, RZ ;  /* 0x000000ff0d0d7210 */ /* 0x000fe40007ffe1ff */
[----:B------:R-:W-:Y:S02]  /*1970*/  SHF.L.U32 R12, R5, R12, RZ ;  /* 0x0000000c050c7219 */ /* 0x000fe400000006ff */
[----:B------:R-:W-:Y:S02]  /*1980*/  FSETP.NEU.FTZ.AND P0, PT, R2, R3, PT ;  /* 0x000000030200720b */ /* 0x000fe40003f1d000 */
[----:B------:R-:W-:Y:S02]  /*1990*/  SEL R2, R13, RZ, P2 ;  /* 0x000000ff0d027207 */ /* 0x000fe40001000000 */
[----:B------:R-:W-:Y:S02]  /*19a0*/  ISETP.NE.AND P1, PT, R12, RZ, P1 ;  /* 0x000000ff0c00720c */ /* 0x000fe40000f25270 */
[----:B------:R-:W-:-:S02]  /*19b0*/  SHF.R.U32.HI R2, RZ, R2, R5 ;  /* 0x00000002ff027219 */ /* 0x000fc40000011605 */
[----:B------:R-:W-:Y:S02]  /*19c0*/  PLOP3.LUT P0, PT, P0, P1, PT, 0xf8, 0x8f ;  /* 0x00000000008f781c */ /* 0x000fe40000703f70 */
[----:B------:R-:W-:Y:S02]  /*19d0*/  SHF.R.U32.HI R12, RZ, 0x1, R2 ;  /* 0x00000001ff0c7819 */ /* 0x000fe40000011602 */
[----:B------:R-:W-:-:S04]  /*19e0*/  SEL R3, RZ, 0x1, !P0 ;  /* 0x00000001ff037807 */ /* 0x000fc80004000000 */
[----:B------:R-:W-:-:S04]  /*19f0*/  LOP3.LUT R3, R3, 0x1, R12, 0xf8, !PT ;  /* 0x0000000103037812 */ /* 0x000fc800078ef80c */
[----:B------:R-:W-:-:S05]  /*1a00*/  LOP3.LUT R3, R3, R2, RZ, 0xc0, !PT ;  /* 0x0000000203037212 */ /* 0x000fca00078ec0ff */
[----:B------:R-:W-:-:S05]  /*1a10*/  IMAD.IADD R12, R12, 0x1, R3 ;  /* 0x000000010c0c7824 */ /* 0x000fca00078e0203 */
[----:B------:R-:W-:Y:S01]  /*1a20*/  LOP3.LUT R11, R12, R11, RZ, 0xfc, !PT ;  /* 0x0000000b0c0b7212 */ /* 0x000fe200078efcff */
[----:B------:R-:W-:Y:S06]  /*1a30*/  BRA `(.L_x_40) ;  /* 0x0000000000107947 */ /* 0x000fec0003800000 */
.L_x_39:
[----:B------:R-:W-:-:S04]  /*1a40*/  LOP3.LUT R11, R11, 0x80000000, RZ, 0xc0, !PT ;  /* 0x800000000b0b7812 */ /* 0x000fc800078ec0ff */
[----:B------:R-:W-:Y:S01]  /*1a50*/  LOP3.LUT R11, R11, 0x7f800000, RZ, 0xfc, !PT ;  /* 0x7f8000000b0b7812 */ /* 0x000fe200078efcff */
[----:B------:R-:W-:Y:S06]  /*1a60*/  BRA `(.L_x_40) ;  /* 0x0000000000047947 */ /* 0x000fec0003800000 */
.L_x_38:
[----:B------:R-:W-:-:S07]  /*1a70*/  IMAD R11, R12, 0x800000, R11 ;  /* 0x008000000c0b7824 */ /* 0x000fce00078e020b */
.L_x_40:
[----:B------:R-:W-:Y:S05]  /*1a80*/  BSYNC.RECONVERGENT B4 ;  /* 0x0000000000047941 */ /* 0x000fea0003800200 */
.L_x_37:
[----:B------:R-:W-:Y:S05]  /*1a90*/  BRA `(.L_x_41) ;  /* 0x0000000000207947 */ /* 0x000fea0003800000 */
.L_x_36:
[----:B------:R-:W-:-:S04]  /*1aa0*/  LOP3.LUT R2, R3, 0x80000000, R2, 0x48, !PT ;  /* 0x8000000003027812 */ /* 0x000fc800078e4802 */
[----:B------:R-:W-:Y:S01]  /*1ab0*/  LOP3.LUT R11, R2, 0x7f800000, RZ, 0xfc, !PT ;  /* 0x7f800000020b7812 */ /* 0x000fe200078efcff */
[----:B------:R-:W-:Y:S06]  /*1ac0*/  BRA `(.L_x_41) ;  /* 0x0000000000147947 */ /* 0x000fec0003800000 */
.L_x_35:
[----:B------:R-:W-:Y:S01]  /*1ad0*/  LOP3.LUT R11, R3, 0x80000000, R2, 0x48, !PT ;  /* 0x80000000030b7812 */ /* 0x000fe200078e4802 */
[----:B------:R-:W-:Y:S06]  /*1ae0*/  BRA `(.L_x_41) ;  /* 0x00000000000c7947 */ /* 0x000fec0003800000 */
.L_x_34:
[----:B------:R-:W0:Y:S01]  /*1af0*/  MUFU.RSQ R11, -QNAN ;  /* 0xffc00000000b7908 */ /* 0x000e220000001400 */
[----:B------:R-:W-:Y:S05]  /*1b00*/  BRA `(.L_x_41) ;  /* 0x0000000000047947 */ /* 0x000fea0003800000 */
.L_x_33:
[----:B------:R-:W-:-:S07]  /*1b10*/  FADD.FTZ R11, R0, R7 ;  /* 0x00000007000b7221 */ /* 0x000fce0000010000 */
.L_x_41:
[----:B------:R-:W-:Y:S05]  /*1b20*/  BSYNC.RECONVERGENT B3 ;  /* 0x0000000000037941 */ /* 0x000fea0003800200 */
.L_x_31:
[----:B0-----:R-:W-:Y:S01]  /*1b30*/  MOV R5, R11 ;  /* 0x0000000b00057202 */ /* 0x001fe20000000f00 */
[----:B------:R-:W-:-:S04]  /*1b40*/  IMAD.MOV.U32 R11, RZ, RZ, 0x0 ;  /* 0x00000000ff0b7424 */ /* 0x000fc800078e00ff */
[----:B------:R-:W-:Y:S05]  /*1b50*/  RET.REL.NODEC R10 `(_Z12sample_thetaP17curandStateXORWOWPfPiS1_ffi) ;  /* 0xffffffe40a287950 */ /* 0x000fea0003c3ffff */
        .type           $_Z12sample_thetaP17curandStateXORWOWPfPiS1_ffi$__internal_accurate_pow,@function
        .size           $_Z12sample_thetaP17curandStateXORWOWPfPiS1_ffi$__internal_accurate_pow,(.L_x_55 - $_Z12sample_thetaP17curandStateXORWOWPfPiS1_ffi$__internal_accurate_pow)
$_Z12sample_thetaP17curandStateXORWOWPfPiS1_ffi$__internal_accurate_pow:
[----:B------:R-:W-:Y:S01]  /*1b60*/  ISETP.GT.U32.AND P0, PT, R5, 0xfffff, PT ;  /* 0x000fffff0500780c */ /* 0x000fe20003f04070 */
[----:B------:R-:W-:Y:S01]  /*1b70*/  IMAD.MOV.U32 R10, RZ, RZ, R16 ;  /* 0x000000ffff0a7224 */ /* 0x000fe200078e0010 */
[----:B------:R-:W-:Y:S01]  /*1b80*/  MOV R11, R5 ;  /* 0x00000005000b7202 */ /* 0x000fe20000000f00 */
[--C-:B------:R-:W-:Y:S01]  /*1b90*/  IMAD.MOV.U32 R12, RZ, RZ, R5.reuse ;  /* 0x000000ffff0c7224 */ /* 0x100fe200078e0005 */
[----:B------:R-:W-:Y:S01]  /*1ba0*/  MOV R14, R16 ;  /* 0x00000010000e7202 */ /* 0x000fe20000000f00 */
[----:B------:R-:W-:Y:S01]  /*1bb0*/  IMAD.MOV.U32 R16, RZ, RZ, 0x41ad3b5a ;  /* 0x41ad3b5aff107424 */ /* 0x000fe200078e00ff */
[----:B------:R-:W-:Y:S01]  /*1bc0*/  MOV R17, 0x3ed0f5d2 ;  /* 0x3ed0f5d200117802 */ /* 0x000fe20000000f00 */
[----:B------:R-:W-:Y:S01]  /*1bd0*/  UMOV UR6, 0x7d2cafe2 ;  /* 0x7d2cafe200067882 */ /* 0x000fe20000000000 */
[----:B------:R-:W-:Y:S01]  /*1be0*/  UMOV UR7, 0x3eb0f5ff ;  /* 0x3eb0f5ff00077882 */ /* 0x000fe20000000000 */
[----:B------:R-:W-:Y:S01]  /*1bf0*/  SHF.R.U32.HI R5, RZ, 0x14, R5 ;  /* 0x00000014ff057819 */ /* 0x000fe20000011605 */
[----:B------:R-:W-:Y:S01]  /*1c00*/  UMOV UR8, 0x3b39803f ;  /* 0x3b39803f00087882 */ /* 0x000fe20000000000 */
[----:B------:R-:W-:-:S02]  /*1c10*/  UMOV UR9, 0x3c7abc9e ;  /* 0x3c7abc9e00097882 */ /* 0x000fc40000000000 */
[----:B------:R-:W-:-:S10]  /*1c20*/  @!P0 DMUL R10, R10, 1.80143985094819840000e+16 ;  /* 0x435000000a0a8828 */ /* 0x000fd40000000000 */
[----:B------:R-:W-:Y:S01]  /*1c30*/  @!P0 IMAD.MOV.U32 R12, RZ, RZ, R11 ;  /* 0x000000ffff0c8224 */ /* 0x000fe200078e000b */
[----:B------:R-:W-:Y:S01]  /*1c40*/  @!P0 LEA.HI R5, R11, 0xffffffca, RZ, 0xc ;  /* 0xffffffca0b058811 */ /* 0x000fe200078f60ff */
[----:B------:R-:W-:Y:S02]  /*1c50*/  @!P0 IMAD.MOV.U32 R14, RZ, RZ, R10 ;  /* 0x000000ffff0e8224 */ /* 0x000fe400078e000a */
[----:B------:R-:W-:Y:S01]  /*1c60*/  IMAD.MOV.U32 R11, RZ, RZ, 0x43300000 ;  /* 0x43300000ff0b7424 */ /* 0x000fe200078e00ff */
[----:B------:R-:W-:Y:S02]  /*1c70*/  LOP3.LUT R12, R12, 0x800fffff, RZ, 0xc0, !PT ;  /* 0x800fffff0c0c7812 */ /* 0x000fe400078ec0ff */
[----:B------:R-:W-:Y:S02]  /*1c80*/  IADD3 R10, PT, PT, R5, -0x3ff, RZ ;  /* 0xfffffc01050a7810 */ /* 0x000fe40007ffe0ff */
[----:B------:R-:W-:Y:S01]  /*1c90*/  LOP3.LUT R15, R12, 0x3ff00000, RZ, 0xfc, !PT ;  /* 0x3ff000000c0f7812 */ /* 0x000fe200078efcff */
[----:B------:R-:W-:-:S03]  /*1ca0*/  IMAD.MOV.U32 R12, RZ, RZ, RZ ;  /* 0x000000ffff0c7224 */ /* 0x000fc600078e00ff */
[----:B------:R-:W-:-:S13]  /*1cb0*/  ISETP.GE.U32.AND P1, PT, R15, 0x3ff6a09f, PT ;  /* 0x3ff6a09f0f00780c */ /* 0x000fda0003f26070 */
[----:B------:R-:W-:Y:S02]  /*1cc0*/  @P1 VIADD R13, R15, 0xfff00000 ;  /* 0xfff000000f0d1836 */ /* 0x000fe40000000000 */
[----:B------:R-:W-:Y:S01]  /*1cd0*/  @P1 VIADD R10, R5, 0xfffffc02 ;  /* 0xfffffc02050a1836 */ /* 0x000fe20000000000 */
[----:B------:R-:W-:Y:S02]  /*1ce0*/  SHF.L.U32 R5, R3, 0x1, RZ ;  /* 0x0000000103057819 */ /* 0x000fe400000006ff */
[----:B------:R-:W-:Y:S02]  /*1cf0*/  @P1 MOV R15, R13 ;  /* 0x0000000d000f1202 */ /* 0x000fe40000000f00 */
[----:B------:R-:W-:Y:S02]  /*1d00*/  LOP3.LUT R10, R10, 0x80000000, RZ, 0x3c, !PT ;  /* 0x800000000a0a7812 */ /* 0x000fe400078e3cff */
[----:B------:R-:W-:Y:S02]  /*1d10*/  ISETP.GT.U32.AND P0, PT, R5, -0x2000001, PT ;  /* 0xfdffffff0500780c */ /* 0x000fe40003f04070 */
[----:B------:R-:W-:-:S02]  /*1d20*/  DADD R20, R14, 1 ;  /* 0x3ff000000e147429 */ /* 0x000fc40000000000 */
[----:B------:R-:W-:-:S04]  /*1d30*/  DADD R14, R14, -1 ;  /* 0xbff000000e0e7429 */ /* 0x000fc80000000000 */
[----:B------:R-:W0:Y:S02]  /*1d40*/  MUFU.RCP64H R13, R21 ;  /* 0x00000015000d7308 */ /* 0x000e240000001800 */
[----:B0-----:R-:W-:-:S08]  /*1d50*/  DFMA R18, -R20, R12, 1 ;  /* 0x3ff000001412742b */ /* 0x001fd0000000010c */
[----:B------:R-:W-:-:S08]  /*1d60*/  DFMA R18, R18, R18, R18 ;  /* 0x000000121212722b */ /* 0x000fd00000000012 */
[----:B------:R-:W-:-:S08]  /*1d70*/  DFMA R18, R12, R18, R12 ;  /* 0x000000120c12722b */ /* 0x000fd0000000000c */
[----:B------:R-:W-:-:S08]  /*1d80*/  DMUL R12, R14, R18 ;  /* 0x000000120e0c7228 */ /* 0x000fd00000000000 */
[----:B------:R-:W-:-:S08]  /*1d90*/  DFMA R12, R14, R18, R12 ;  /* 0x000000120e0c722b */ /* 0x000fd0000000000c */
[----:B------:R-:W-:-:S08]  /*1da0*/  DMUL R24, R12, R12 ;  /* 0x0000000c0c187228 */ /* 0x000fd00000000000 */
[----:B------:R-:W-:Y:S01]  /*1db0*/  DFMA R16, R24, UR6, R16 ;  /* 0x0000000618107c2b */ /* 0x000fe20008000010 */
[----:B------:R-:W-:Y:S01]  /*1dc0*/  UMOV UR6, 0x75488a3f ;  /* 0x75488a3f00067882 */ /* 0x000fe20000000000 */
[----:B------:R-:W-:-:S06]  /*1dd0*/  UMOV UR7, 0x3ef3b20a ;  /* 0x3ef3b20a00077882 */ /* 0x000fcc0000000000 */
[----:B------:R-:W-:Y:S01]  /*1de0*/  DFMA R22, R24, R16, UR6 ;  /* 0x0000000618167e2b */ /* 0x000fe20008000010 */
[----:B------:R-:W-:Y:S01]  /*1df0*/  UMOV UR6, 0xe4faecd5 ;  /* 0xe4faecd500067882 */ /* 0x000fe20000000000 */
[----:B------:R-:W-:Y:S01]  /*1e00*/  UMOV UR7, 0x3f1745cd ;  /* 0x3f1745cd00077882 */ /* 0x000fe20000000000 */
[----:B------:R-:W-:-:S05]  /*1e10*/  DADD R16, R14, -R12 ;  /* 0x000000000e107229 */ /* 0x000fca000000080c */
[----:B------:R-:W-:Y:S01]  /*1e20*/  DFMA R22, R24, R22, UR6 ;  /* 0x0000000618167e2b */ /* 0x000fe20008000016 */
[----:B------:R-:W-:Y:S01]  /*1e30*/  UMOV UR6, 0x258a578b ;  /* 0x258a578b00067882 */ /* 0x000fe20000000000 */
[----:B------:R-:W-:Y:S01]  /*1e40*/  UMOV UR7, 0x3f3c71c7 ;  /* 0x3f3c71c700077882 */ /* 0x000fe20000000000 */
[----:B------:R-:W-:-:S05]  /*1e50*/  DADD R16, R16, R16 ;  /* 0x0000000010107229 */ /* 0x000fca0000000010 */
[----:B------:R-:W-:Y:S01]  /*1e60*/  DFMA R22, R24, R22, UR6 ;  /* 0x0000000618167e2b */ /* 0x000fe20008000016 */
[----:B------:R-:W-:Y:S01]  /*1e70*/  UMOV UR6, 0x9242b910 ;  /* 0x9242b91000067882 */ /* 0x000fe20000000000 */
[----:B------:R-:W-:Y:S01]  /*1e80*/  UMOV UR7, 0x3f624924 ;  /* 0x3f62492400077882 */ /* 0x000fe20000000000 */
[----:B------:R-:W-:-:S05]  /*1e90*/  DFMA R16, R14, -R12, R16 ;  /* 0x8000000c0e10722b */ /* 0x000fca0000000010 */
[----:B------:R-:W-:Y:S01]  /*1ea0*/  DFMA R22, R24, R22, UR6 ;  /* 0x0000000618167e2b */ /* 0x000fe20008000016 */
[----:B------:R-:W-:Y:S01]  /*1eb0*/  UMOV UR6, 0x99999dfb ;  /* 0x99999dfb00067882 */ /* 0x000fe20000000000 */
[----:B------:R-:W-:Y:S01]  /*1ec0*/  UMOV UR7, 0x3f899999 ;  /* 0x3f89999900077882 */ /* 0x000fe20000000000 */
[----:B------:R-:W-:Y:S02]  /*1ed0*/  DMUL R16, R18, R16 ;  /* 0x0000001012107228 */ /* 0x000fe40000000000 */
[----:B------:R-:W-:-:S03]  /*1ee0*/  DMUL R18, R12, R12 ;  /* 0x0000000c0c127228 */ /* 0x000fc60000000000 */
[----:B------:R-:W-:Y:S01]  /*1ef0*/  DFMA R22, R24, R22, UR6 ;  /* 0x0000000618167e2b */ /* 0x000fe20008000016 */
[----:B------:R-:W-:Y:S01]  /*1f00*/  UMOV UR6, 0x55555555 ;  /* 0x5555555500067882 */ /* 0x000fe20000000000 */
[----:B------:R-:W-:-:S03]  /*1f10*/  UMOV UR7, 0x3fb55555 ;  /* 0x3fb5555500077882 */ /* 0x000fc60000000000 */
[----:B------:R-:W-:-:S03]  /*1f20*/  DMUL R26, R12, R18 ;  /* 0x000000120c1a7228 */ /* 0x000fc60000000000 */
[----:B------:R-:W-:-:S08]  /*1f30*/  DFMA R14, R24, R22, UR6 ;  /* 0x00000006180e7e2b */ /* 0x000fd00008000016 */
[----:B------:R-:W-:Y:S01]  /*1f40*/  DADD R20, -R14, UR6 ;  /* 0x000000060e147e29 */ /* 0x000fe20008000100 */
[----:B------:R-:W-:Y:S01]  /*1f50*/  UMOV UR6, 0xb9e7b0 ;  /* 0x00b9e7b000067882 */ /* 0x000fe20000000000 */
[----:B------:R-:W-:-:S06]  /*1f60*/  UMOV UR7, 0x3c46a4cb ;  /* 0x3c46a4cb00077882 */ /* 0x000fcc0000000000 */
[----:B------:R-:W-:Y:S02]  /*1f70*/  DFMA R20, R24, R22, R20 ;  /* 0x000000161814722b */ /* 0x000fe40000000014 */
[----:B------:R-:W-:Y:S01]  /*1f80*/  DFMA R22, R12, R12, -R18 ;  /* 0x0000000c0c16722b */ /* 0x000fe20000000812 */
[----:B------:R-:W-:Y:S02]  /*1f90*/  VIADD R25, R17, 0x100000 ;  /* 0x0010000011197836 */ /* 0x000fe40000000000 */
[----:B------:R-:W-:-:S06]  /*1fa0*/  IMAD.MOV.U32 R24, RZ, RZ, R16 ;  /* 0x000000ffff187224 */ /* 0x000fcc00078e0010 */
[----:B------:R-:W-:Y:S02]  /*1fb0*/  DFMA R22, R12, R24, R22 ;  /* 0x000000180c16722b */ /* 0x000fe40000000016 */
[----:B------:R-:W-:Y:S01]  /*1fc0*/  DADD R24, R20, -UR6 ;  /* 0x8000000614187e29 */ /* 0x000fe20008000000 */
[----:B------:R-:W-:Y:S01]  /*1fd0*/  UMOV UR6, 0x80000000 ;  /* 0x8000000000067882 */ /* 0x000fe20000000000 */
[----:B------:R-:W-:Y:S01]  /*1fe0*/  DFMA R20, R12, R18, -R26 ;  /* 0x000000120c14722b */ /* 0x000fe2000000081a */
[----:B------:R-:W-:Y:S02]  /*1ff0*/  UMOV UR7, 0x43300000 ;  /* 0x4330000000077882 */ /* 0x000fe40000000000 */
[----:B------:R-:W-:Y:S01]  /*2000*/  DADD R10, R10, -UR6 ;  /* 0x800000060a0a7e29 */ /* 0x000fe20008000000 */
[----:B------:R-:W-:Y:S01]  /*2010*/  UMOV UR6, 0xfefa39ef ;  /* 0xfefa39ef00067882 */ /* 0x000fe20000000000 */
[----:B------:R-:W-:-:S03]  /*2020*/  UMOV UR7, 0x3fe62e42 ;  /* 0x3fe62e4200077882 */ /* 0x000fc60000000000 */
[----:B------:R-:W-:Y:S02]  /*2030*/  DFMA R20, R16, R18, R20 ;  /* 0x000000121014722b */ /* 0x000fe40000000014 */
[----:B------:R-:W-:-:S06]  /*2040*/  DADD R18, R14, R24 ;  /* 0x000000000e127229 */ /* 0x000fcc0000000018 */
[----:B------:R-:W-:Y:S02]  /*2050*/  DFMA R20, R12, R22, R20 ;  /* 0x000000160c14722b */ /* 0x000fe40000000014 */
[----:B------:R-:W-:Y:S02]  /*2060*/  DADD R22, R14, -R18 ;  /* 0x000000000e167229 */ /* 0x000fe40000000812 */
[----:B------:R-:W-:-:S06]  /*2070*/  DMUL R14, R18, R26 ;  /* 0x0000001a120e7228 */ /* 0x000fcc0000000000 */
[----:B------:R-:W-:Y:S02]  /*2080*/  DADD R24, R24, R22 ;  /* 0x0000000018187229 */ /* 0x000fe40000000016 */
[----:B------:R-:W-:-:S08]  /*2090*/  DFMA R22, R18, R26, -R14 ;  /* 0x0000001a1216722b */ /* 0x000fd0000000080e */
[----:B------:R-:W-:-:S08]  /*20a0*/  DFMA R20, R18, R20, R22 ;  /* 0x000000141214722b */ /* 0x000fd00000000016 */
[----:B------:R-:W-:-:S08]  /*20b0*/  DFMA R24, R24, R26, R20 ;  /* 0x0000001a1818722b */ /* 0x000fd00000000014 */
[----:B------:R-:W-:-:S08]  /*20c0*/  DADD R20, R14, R24 ;  /* 0x000000000e147229 */ /* 0x000fd00000000018 */
[--C-:B------:R-:W-:Y:S02]  /*20d0*/  DADD R18, R12, R20.reuse ;  /* 0x000000000c127229 */ /* 0x100fe40000000014 */
[----:B------:R-:W-:-:S06]  /*20e0*/  DADD R14, R14, -R20 ;  /* 0x000000000e0e7229 */ /* 0x000fcc0000000814 */
[----:B------:R-:W-:Y:S02]  /*20f0*/  DADD R12, R12, -R18 ;  /* 0x000000000c0c7229 */ /* 0x000fe40000000812 */
[----:B------:R-:W-:-:S06]  /*2100*/  DADD R14, R24, R14 ;  /* 0x00000000180e7229 */ /* 0x000fcc000000000e */
[----:B------:R-:W-:-:S08]  /*2110*/  DADD R12, R20, R12 ;  /* 0x00000000140c7229 */ /* 0x000fd0000000000c */
[----:B------:R-:W-:-:S08]  /*2120*/  DADD R12, R14, R12 ;  /* 0x000000000e0c7229 */ /* 0x000fd0000000000c */
[----:B------:R-:W-:-:S08]  /*2130*/  DADD R16, R16, R12 ;  /* 0x0000000010107229 */ /* 0x000fd0000000000c */
[----:B------:R-:W-:-:S08]  /*2140*/  DADD R14, R18, R16 ;  /* 0x00000000120e7229 */ /* 0x000fd00000000010 */
[--C-:B------:R-:W-:Y:S02]  /*2150*/  DFMA R12, R10, UR6, R14.reuse ;  /* 0x000000060a0c7c2b */ /* 0x100fe4000800000e */
[----:B------:R-:W-:-:S06]  /*2160*/  DADD R20, R18, -R14 ;  /* 0x0000000012147229 */ /* 0x000fcc000000080e */
[----:B------:R-:W-:Y:S02]  /*2170*/  DFMA R18, R10, -UR6, R12 ;  /* 0x800000060a127c2b */ /* 0x000fe4000800000c */
[----:B------:R-:W-:-:S06]  /*2180*/  DADD R20, R16, R20 ;  /* 0x0000000010147229 */ /* 0x000fcc0000000014 */
[----:B------:R-:W-:-:S08]  /*2190*/  DADD R18, -R14, R18 ;  /* 0x000000000e127229 */ /* 0x000fd00000000112 */
[----:B------:R-:W-:-:S08]  /*21a0*/  DADD R18, R20, -R18 ;  /* 0x0000000014127229 */ /* 0x000fd00000000812 */
[----:B------:R-:W-:Y:S01]  /*21b0*/  DFMA R10, R10, UR8, R18 ;  /* 0x000000080a0a7c2b */ /* 0x000fe20008000012 */
[----:B------:R-:W-:Y:S01]  /*21c0*/  LOP3.LUT R19, R3, 0xff0fffff, RZ, 0xc0, !PT ;  /* 0xff0fffff03137812 */ /* 0x000fe200078ec0ff */
[----:B------:R-:W-:-:S03]  /*21d0*/  IMAD.MOV.U32 R18, RZ, RZ, R2 ;  /* 0x000000ffff127224 */ /* 0x000fc600078e0002 */
[----:B------:R-:W-:-:S03]  /*21e0*/  SEL R19, R19, R3, P0 ;  /* 0x0000000313137207 */ /* 0x000fc60000000000 */
[----:B------:R-:W-:-:S08]  /*21f0*/  DADD R14, R12, R10 ;  /* 0x000000000c0e7229 */ /* 0x000fd0000000000a */
[----:B------:R-:W-:Y:S02]  /*2200*/  DADD R12, R12, -R14 ;  /* 0x000000000c0c7229 */ /* 0x000fe4000000080e */
[----:B------:R-:W-:-:S06]  /*2210*/  DMUL R20, R14, R18 ;  /* 0x000000120e147228 */ /* 0x000fcc0000000000 */
[----:B------:R-:W-:Y:S02]  /*2220*/  DADD R12, R10, R12 ;  /* 0x000000000a0c7229 */ /* 0x000fe4000000000c */
[----:B------:R-:W-:Y:S01]  /*2230*/  DFMA R14, R14, R18, -R20 ;  /* 0x000000120e0e722b */ /* 0x000fe20000000814 */
[----:B------:R-:W-:Y:S01]  /*2240*/  IMAD.MOV.U32 R10, RZ, RZ, 0x652b82fe ;  /* 0x652b82feff0a7424 */ /* 0x000fe200078e00ff */
[----:B------:R-:W-:-:S06]  /*2250*/  MOV R11, 0x3ff71547 ;  /* 0x3ff71547000b7802 */ /* 0x000fcc0000000f00 */
[----:B------:R-:W-:-:S08]  /*2260*/  DFMA R18, R12, R18, R14 ;  /* 0x000000120c12722b */ /* 0x000fd0000000000e */
[----:B------:R-:W-:-:S08]  /*2270*/  DADD R12, R20, R18 ;  /* 0x00000000140c7229 */ /* 0x000fd00000000012 */
[----:B------:R-:W-:Y:S02]  /*2280*/  DFMA R10, R12, R10, 6.75539944105574400000e+15 ;  /* 0x433800000c0a742b */ /* 0x000fe4000000000a */
[----:B------:R-:W-:Y:S01]  /*2290*/  FSETP.GEU.AND P0, PT, |R13|, 4.1917929649353027344, PT ;  /* 0x4086232b0d00780b */ /* 0x000fe20003f0e200 */
[----:B------:R-:W-:-:S05]  /*22a0*/  DADD R20, R20, -R12 ;  /* 0x0000000014147229 */ /* 0x000fca000000080c */
[----:B------:R-:W-:-:S03]  /*22b0*/  DADD R16, R10, -6.75539944105574400000e+15 ;  /* 0xc33800000a107429 */ /* 0x000fc60000000000 */
[----:B------:R-:W-:-:S05]  /*22c0*/  DADD R18, R18, R20 ;  /* 0x0000000012127229 */ /* 0x000fca0000000014 */
[----:B------:R-:W-:Y:S01]  /*22d0*/  DFMA R14, R16, -UR6, R12 ;  /* 0x80000006100e7c2b */ /* 0x000fe2000800000c */
[----:B------:R-:W-:Y:S01]  /*22e0*/  UMOV UR6, 0x3b39803f ;  /* 0x3b39803f00067882 */ /* 0x000fe20000000000 */
[----:B------:R-:W-:-:S06]  /*22f0*/  UMOV UR7, 0x3c7abc9e ;  /* 0x3c7abc9e00077882 */ /* 0x000fcc0000000000 */
[----:B------:R-:W-:Y:S01]  /*2300*/  DFMA R14, R16, -UR6, R14 ;  /* 0x80000006100e7c2b */ /* 0x000fe2000800000e */
[----:B------:R-:W-:Y:S01]  /*2310*/  UMOV UR6, 0x69ce2bdf ;  /* 0x69ce2bdf00067882 */ /* 0x000fe20000000000 */
[----:B------:R-:W-:Y:S01]  /*2320*/  IMAD.MOV.U32 R16, RZ, RZ, -0x35dec16 ;  /* 0xfca213eaff107424 */ /* 0x000fe200078e00ff */
[----:B------:R-:W-:Y:S01]  /*2330*/  UMOV UR7, 0x3e5ade15 ;  /* 0x3e5ade1500077882 */ /* 0x000fe20000000000 */
[----:B------:R-:W-:-:S06]  /*2340*/  IMAD.MOV.U32 R17, RZ, RZ, 0x3e928af3 ;  /* 0x3e928af3ff117424 */ /* 0x000fcc00078e00ff */
[----:B------:R-:W-:Y:S01]  /*2350*/  DFMA R16, R14, UR6, R16 ;  /* 0x000000060e107c2b */ /* 0x000fe20008000010 */
[----:B------:R-:W-:Y:S01]  /*2360*/  UMOV UR6, 0x62401315 ;  /* 0x6240131500067882 */ /* 0x000fe20000000000 */
[----:B------:R-:W-:-:S06]  /*2370*/  UMOV UR7, 0x3ec71dee ;  /* 0x3ec71dee00077882 */ /* 0x000fcc0000000000 */
[----:B------:R-:W-:Y:S01]  /*2380*/  DFMA R16, R14, R16, UR6 ;  /* 0x000000060e107e2b */ /* 0x000fe20008000010 */
        /* <DEDUP_REMOVED lines=20> */
[----:B------:R-:W-:-:S08]  /*24d0*/  DFMA R16, R14, R16, UR6 ;  /* 0x000000060e107e2b */ /* 0x000fd00008000010 */
[----:B------:R-:W-:-:S08]  /*24e0*/  DFMA R16, R14, R16, 1 ;  /* 0x3ff000000e10742b */ /* 0x000fd00000000010 */
[----:B------:R-:W-:-:S10]  /*24f0*/  DFMA R16, R14, R16, 1 ;  /* 0x3ff000000e10742b */ /* 0x000fd40000000010 */
[----:B------:R-:W-:Y:S01]  /*2500*/  LEA R15, R10, R17, 0x14 ;  /* 0x000000110a0f7211 */ /* 0x000fe200078ea0ff */
[----:B------:R-:W-:Y:S01]  /*2510*/  IMAD.MOV.U32 R14, RZ, RZ, R16 ;  /* 0x000000ffff0e7224 */ /* 0x000fe200078e0010 */
[----:B------:R-:W-:Y:S06]  /*2520*/  @!P0 BRA `(.L_x_42) ;  /* 0x0000000000308947 */ /* 0x000fec0003800000 */
[----:B------:R-:W-:Y:S01]  /*2530*/  FSETP.GEU.AND P1, PT, |R13|, 4.2275390625, PT ;  /* 0x408748000d00780b */ /* 0x000fe20003f2e200 */
[C---:B------:R-:W-:Y:S02]  /*2540*/  DADD R14, R12.reuse, +INF ;  /* 0x7ff000000c0e7429 */ /* 0x040fe40000000000 */
[----:B------:R-:W-:-:S08]  /*2550*/  DSETP.GEU.AND P0, PT, R12, RZ, PT ;  /* 0x000000ff0c00722a */ /* 0x000fd00003f0e000 */
[----:B------:R-:W-:Y:S02]  /*2560*/  FSEL R14, R14, RZ, P0 ;  /* 0x000000ff0e0e7208 */ /* 0x000fe40000000000 */
[----:B------:R-:W-:Y:S02]  /*2570*/  @!P1 LEA.HI R3, R10, R10, RZ, 0x1 ;  /* 0x0000000a0a039211 */ /* 0x000fe400078f08ff */
[----:B------:R-:W-:Y:S02]  /*2580*/  FSEL R15, R15, RZ, P0 ;  /* 0x000000ff0f0f7208 */ /* 0x000fe40000000000 */
[----:B------:R-:W-:-:S04]  /*2590*/  @!P1 SHF.R.S32.HI R3, RZ, 0x1, R3 ;  /* 0x00000001ff039819 */ /* 0x000fc80000011403 */
[----:B------:R-:W-:Y:S01]  /*25a0*/  @!P1 IADD3 R10, PT, PT, R10, -R3, RZ ;  /* 0x800000030a0a9210 */ /* 0x000fe20007ffe0ff */
[----:B------:R-:W-:-:S03]  /*25b0*/  @!P1 IMAD R17, R3, 0x100000, R17 ;  /* 0x0010000003119824 */ /* 0x000fc600078e0211 */
[----:B------:R-:W-:Y:S02]  /*25c0*/  @!P1 LEA R11, R10, 0x3ff00000, 0x14 ;  /* 0x3ff000000a0b9811 */ /* 0x000fe400078ea0ff */
[----:B------:R-:W-:-:S06]  /*25d0*/  @!P1 MOV R10, RZ ;  /* 0x000000ff000a9202 */ /* 0x000fcc0000000f00 */
[----:B------:R-:W-:-:S11]  /*25e0*/  @!P1 DMUL R14, R16, R10 ;  /* 0x0000000a100e9228 */ /* 0x000fd60000000000 */
.L_x_42:
[----:B------:R-:W-:Y:S01]  /*25f0*/  DFMA R18, R18, R14, R14 ;  /* 0x0000000e1212722b */ /* 0x000fe2000000000e */
[----:B------:R-:W-:Y:S01]  /*2600*/  IMAD.MOV.U32 R10, RZ, RZ, R32 ;  /* 0x000000ffff0a7224 */ /* 0x000fe200078e0020 */
[----:B------:R-:W-:Y:S01]  /*2610*/  DSETP.NEU.AND P0, PT, |R14|, +INF , PT ;  /* 0x7ff000000e00742a */ /* 0x000fe20003f0d200 */
[----:B------:R-:W-:-:S07]  /*2620*/  MOV R11, 0x0 ;  /* 0x00000000000b7802 */ /* 0x000fce0000000f00 */
[----:B------:R-:W-:Y:S02]  /*2630*/  FSEL R5, R14, R18, !P0 ;  /* 0x000000120e057208 */ /* 0x000fe40004000000 */
[----:B------:R-:W-:Y:S01]  /*2640*/  FSEL R14, R15, R19, !P0 ;  /* 0x000000130f0e7208 */ /* 0x000fe20004000000 */
[----:B------:R-:W-:Y:S06]  /*2650*/  RET.REL.NODEC R10 `(_Z12sample_thetaP17curandStateXORWOWPfPiS1_ffi) ;  /* 0xffffffd80a687950 */ /* 0x000fec0003c3ffff */
.L_x_43:
        /* <DEDUP_REMOVED lines=10> */
.L_x_55:


//--------------------- .text._Z12setup_kernelP17curandStateXORWOWj --------------------------
	.section	.text._Z12setup_kernelP17curandStateXORWOWj,"ax",@progbits
	.align	128
        .global         _Z12setup_kernelP17curandStateXORWOWj
        .type           _Z12setup_kernelP17curandStateXORWOWj,@function
        .size           _Z12setup_kernelP17curandStateXORWOWj,(.L_x_58 - _Z12setup_kernelP17curandStateXORWOWj)
        .other          _Z12setup_kernelP17curandStateXORWOWj,@"STO_CUDA_ENTRY STV_DEFAULT"
_Z12setup_kernelP17curandStateXORWOWj:
.text._Z12setup_kernelP17curandStateXORWOWj:
[----:B------:R-:W-:Y:S01]  /*0000*/  LDC R1, c[0x0][0x37c] ;  /* 0x0000df00ff017b82 */ /* 0x000fe20000000800 */
[----:B------:R-:W0:Y:S07]  /*0010*/  S2R R13, SR_TID.X ;  /* 0x00000000000d7919 */ /* 0x000e2e0000002100 */
[----:B------:R-:W1:Y:S01]  /*0020*/  LDC R0, c[0x0][0x388] ;  /* 0x0000e200ff007b82 */ /* 0x000e620000000800 */
[----:B------:R-:W2:Y:S01]  /*0030*/  LDCU.64 UR4, c[0x0][0x358] ;  /* 0x00006b00ff0477ac */ /* 0x000ea20008000a00 */
[----:B------:R-:W-:Y:S01]  /*0040*/  IMAD.MOV.U32 R5, RZ, RZ, -0x75bd8fc ;  /* 0xf8a42704ff057424 */ /* 0x000fe200078e00ff */
[----:B------:R-:W-:Y:S01]  /*0050*/  BSSY.RECONVERGENT B0, `(.L_x_44) ;  /* 0x00000e2000007945 */ /* 0x000fe20003800200 */
[----:B------:R-:W-:-:S04]  /*0060*/  IMAD.MOV.U32 R8, RZ, RZ, -0x23270784 ;  /* 0xdcd8f87cff087424 */ /* 0x000fc800078e00ff */
[----:B------:R-:W0:Y:S08]  /*0070*/  S2UR UR6, SR_CTAID.X ;  /* 0x00000000000679c3 */ /* 0x000e300000002500 */
[----:B------:R-:W0:Y:S08]  /*0080*/  LDC R2, c[0x0][0x360] ;  /* 0x0000d800ff027b82 */ /* 0x000e300000000800 */
[----:B------:R-:W3:Y:S01]  /*0090*/  LDC.64 R6, c[0x0][0x380] ;  /* 0x0000e000ff067b82 */ /* 0x000ee20000000a00 */
[----:B-1----:R-:W-:-:S05]  /*00a0*/  LOP3.LUT R0, R0, 0xaad26b49, RZ, 0x3c, !PT ;  /* 0xaad26b4900007812 */ /* 0x002fca00078e3cff */
[----:B------:R-:W-:-:S04]  /*00b0*/  IMAD R0, R0, 0x4182bed5, RZ ;  /* 0x4182bed500007824 */ /* 0x000fc800078e02ff */
[C---:B------:R-:W-:Y:S01]  /*00c0*/  VIADD R3, R0.reuse, 0x75bcd15 ;  /* 0x075bcd1500037836 */ /* 0x040fe20000000000 */
[C---:B------:R-:W-:Y:S01]  /*00d0*/  LOP3.LUT R4, R0.reuse, 0x159a55e5, RZ, 0x3c, !PT ;  /* 0x159a55e500047812 */ /* 0x040fe200078e3cff */
[----:B------:R-:W-:Y:S02]  /*00e0*/  VIADD R9, R0, 0x583f19 ;  /* 0x00583f1900097836 */ /* 0x000fe40000000000 */
[----:B0-----:R-:W-:Y:S02]  /*00f0*/  IMAD R13, R2, UR6, R13 ;  /* 0x00000006020d7c24 */ /* 0x001fe4000f8e020d */
[----:B------:R-:W-:-:S03]  /*0100*/  VIADD R2, R0, 0xd9f6dc18 ;  /* 0xd9f6dc1800027836 */ /* 0x000fc60000000000 */
[C---:B------:R-:W-:Y:S01]  /*0110*/  ISETP.NE.AND P0, PT, R13.reuse, RZ, PT ;  /* 0x000000ff0d00720c */ /* 0x040fe20003f05270 */
[----:B---3--:R-:W-:-:S05]  /*0120*/  IMAD.WIDE R6, R13, 0x30, R6 ;  /* 0x000000300d067825 */ /* 0x008fca00078e0206 */
[----:B--2---:R0:W-:Y:S04]  /*0130*/  STG.E.64 desc[UR4][R6.64], R2 ;  /* 0x0000000206007986 */ /* 0x0041e8000c101b04 */
[----:B------:R0:W-:Y:S04]  /*0140*/  STG.E.64 desc[UR4][R6.64+0x8], R4 ;  /* 0x0000080406007986 */ /* 0x0001e8000c101b04 */
[----:B------:R0:W-:Y:S01]  /*0150*/  STG.E.64 desc[UR4][R6.64+0x10], R8 ;  /* 0x0000100806007986 */ /* 0x0001e2000c101b04 */
[----:B------:R-:W-:Y:S05]  /*0160*/  @!P0 BRA `(.L_x_45) ;  /* 0x0000000c00408947 */ /* 0x000fea0003800000 */
[----:B------:R-:W-:Y:S01]  /*0170*/  SHF.R.S32.HI R0, RZ, 0x1f, R13 ;  /* 0x0000001fff007819 */ /* 0x000fe2000001140d */
[----:B------:R-:W-:-:S07]  /*0180*/  IMAD.MOV.U32 R12, RZ, RZ, RZ ;  /* 0x000000ffff0c7224 */ /* 0x000fce00078e00ff */
.L_x_51:
[----:B0-----:R-:W-:Y:S01]  /*0190*/  LOP3.LUT R2, R13, 0x3, RZ, 0xc0, !PT ;  /* 0x000000030d027812 */ /* 0x001fe200078ec0ff */
[----:B------:R-:W-:Y:S03]  /*01a0*/  BSSY.RECONVERGENT B1, `(.L_x_46) ;  /* 0x00000c6000017945 */ /* 0x000fe60003800200 */
[----:B------:R-:W-:-:S04]  /*01b0*/  ISETP.NE.U32.AND P0, PT, R2, RZ, PT ;  /* 0x000000ff0200720c */ /* 0x000fc80003f05070 */
[----:B------:R-:W-:-:S13]  /*01c0*/  ISETP.NE.AND.EX P0, PT, RZ, RZ, PT, P0 ;  /* 0x000000ffff00720c */ /* 0x000fda0003f05300 */
[----:B------:R-:W-:Y:S05]  /*01d0*/  @!P0 BRA `(.L_x_47) ;  /* 0x0000000c00088947 */ /* 0x000fea0003800000 */
[----:B------:R-:W0:Y:S01]  /*01e0*/  LDC.64 R8, c[0x4][RZ] ;  /* 0x01000000ff087b82 */ /* 0x000e220000000a00 */
[----:B------:R-:W-:Y:S02]  /*01f0*/  IMAD.MOV.U32 R14, RZ, RZ, RZ ;  /* 0x000000ffff0e7224 */ /* 0x000fe400078e00ff */
[----:B0-----:R-:W-:-:S07]  /*0200*/  IMAD.WIDE.U32 R8, R12, 0xc80, R8 ;  /* 0x00000c800c087825 */ /* 0x001fce00078e0008 */
.L_x_50:
[----:B0-----:R-:W-:Y:S01]  /*0210*/  IMAD.MOV.U32 R15, RZ, RZ, RZ ;  /* 0x000000ffff0f7224 */ /* 0x001fe200078e00ff */
[----:B------:R-:W-:Y:S01]  /*0220*/  CS2R R2, SRZ ;  /* 0x0000000000027805 */ /* 0x000fe2000001ff00 */
[----:B------:R-:W-:Y:S01]  /*0230*/  IMAD.MOV.U32 R17, RZ, RZ, RZ ;  /* 0x000000ffff117224 */ /* 0x000fe200078e00ff */
[----:B------:R-:W-:-:S07]  /*0240*/  CS2R R4, SRZ ;  /* 0x0000000000047805 */ /* 0x000fce000001ff00 */
.L_x_49:
[----:B------:R-:W-:-:S05]  /*0250*/  IMAD.WIDE.U32 R10, R17, 0x4, R6 ;  /* 0x00000004110a7825 */ /* 0x000fca00078e0006 */
[----:B------:R0:W5:Y:S01]  /*0260*/  LDG.E R16, desc[UR4][R10.64+0x4] ;  /* 0x000004040a107981 */ /* 0x000162000c1e1900 */
[----:B------:R-:W-:-:S07]  /*0270*/  IMAD.MOV.U32 R19, RZ, RZ, RZ ;  /* 0x000000ffff137224 */ /* 0x000fce00078e00ff */
.L_x_48:
[----:B-----5:R-:W-:Y:S01]  /*0280*/  SHF.R.U32.HI R24, RZ, R19, R16 ;  /* 0x00000013ff187219 */ /* 0x020fe20000011610 */
[----:B0-----:R-:W-:-:S03]  /*0290*/  IMAD.SHL.U32 R10, R17, 0x20, RZ ;  /* 0x00000020110a7824 */ /* 0x001fc600078e00ff */
[----:B------:R-:W-:Y:S01]  /*02a0*/  LOP3.LUT R11, R24, 0x1, RZ, 0xc0, !PT ;  /* 0x00000001180b7812 */ /* 0x000fe200078ec0ff */
[----:B------:R-:W-:-:S03]  /*02b0*/  IMAD.IADD R10, R10, 0x1, R19 ;  /* 0x000000010a0a7824 */ /* 0x000fc600078e0213 */
[----:B------:R-:W-:Y:S01]  /*02c0*/  ISETP.NE.U32.AND P0, PT, R11, 0x1, PT ;  /* 0x000000010b00780c */ /* 0x000fe20003f05070 */
[----:B------:R-:W-:-:S03]  /*02d0*/  IMAD R11, R10, 0x5, RZ ;  /* 0x000000050a0b7824 */ /* 0x000fc600078e02ff */
[----:B------:R-:W-:Y:S01]  /*02e0*/  R2P PR, R24, 0x7e ;  /* 0x0000007e18007804 */ /* 0x000fe20000000000 */
[----:B------:R-:W-:-:S08]  /*02f0*/  IMAD.WIDE.U32 R10, R11, 0x4, R8 ;  /* 0x000000040b0a7825 */ /* 0x000fd000078e0008 */
[----:B------:R-:W2:Y:S04]  /*0300*/  @!P0 LDG.E R18, desc[UR4][R10.64] ;  /* 0x000000040a128981 */ /* 0x000ea8000c1e1900 */
[----:B------:R-:W3:Y:S04]  /*0310*/  @!P0 LDG.E R20, desc[UR4][R10.64+0x10] ;  /* 0x000010040a148981 */ /* 0x000ee8000c1e1900 */
[----:B------:R-:W4:Y:S04]  /*0320*/  @P1 LDG.E R22, desc[UR4][R10.64+0x14] ;  /* 0x000014040a161981 */ /* 0x000f28000c1e1900 */
[----:B------:R-:W4:Y:S04]  /*0330*/  @P2 LDG.E R26, desc[UR4][R10.64+0x28] ;  /* 0x000028040a1a2981 */ /* 0x000f28000c1e1900 */
[----:B------:R-:W4:Y:S04]  /*0340*/  @!P0 LDG.E R21, desc[UR4][R10.64+0x4] ;  /* 0x000004040a158981 */ /* 0x000f28000c1e1900 */
[----:B------:R-:W4:Y:S04]  /*0350*/  @!P0 LDG.E R23, desc[UR4][R10.64+0xc] ;  /* 0x00000c040a178981 */ /* 0x000f28000c1e1900 */
[----:B------:R-:W4:Y:S04]  /*0360*/  @P1 LDG.E R25, desc[UR4][R10.64+0x18] ;  /* 0x000018040a191981 */ /* 0x000f28000c1e1900 */
[----:B------:R-:W4:Y:S04]  /*0370*/  @P3 LDG.E R28, desc[UR4][R10.64+0x3c] ;  /* 0x00003c040a1c3981 */ /* 0x000f28000c1e1900 */
[----:B------:R-:W4:Y:S01]  /*0380*/  @P6 LDG.E R27, desc[UR4][R10.64+0x7c] ;  /* 0x00007c040a1b6981 */ /* 0x000f22000c1e1900 */
[----:B--2---:R-:W-:-:S03]  /*0390*/  @!P0 LOP3.LUT R15, R15, R18, RZ, 0x3c, !PT ;  /* 0x000000120f0f8212 */ /* 0x004fc600078e3cff */
[----:B------:R-:W2:Y:S01]  /*03a0*/  @!P0 LDG.E R18, desc[UR4][R10.64+0x8] ;  /* 0x000008040a128981 */ /* 0x000ea2000c1e1900 */
[----:B---3--:R-:W-:-:S03]  /*03b0*/  @!P0 LOP3.LUT R3, R3, R20, RZ, 0x3c, !PT ;  /* 0x0000001403038212 */ /* 0x008fc600078e3cff */
[----:B------:R-:W3:Y:S01]  /*03c0*/  @P1 LDG.E R20, desc[UR4][R10.64+0x24] ;  /* 0x000024040a141981 */ /* 0x000ee2000c1e1900 */
[----:B----4-:R-:W-:-:S03]  /*03d0*/  @P1 LOP3.LUT R15, R15, R22, RZ, 0x3c, !PT ;  /* 0x000000160f0f1212 */ /* 0x010fc600078e3cff */
[----:B------:R-:W4:Y:S01]  /*03e0*/  @P2 LDG.E R22, desc[UR4][R10.64+0x38] ;  /* 0x000038040a162981 */ /* 0x000f22000c1e1900 */
[----:B------:R-:W-:-:S03]  /*03f0*/  @P2 LOP3.LUT R15, R15, R26, RZ, 0x3c, !PT ;  /* 0x0000001a0f0f2212 */ /* 0x000fc600078e3cff */
[----:B------:R-:W4:Y:S01]  /*0400*/  @P4 LDG.E R26, desc[UR4][R10.64+0x50] ;  /* 0x000050040a1a4981 */ /* 0x000f22000c1e1900 */
[----:B------:R-:W-:-:S03]  /*0410*/  @!P0 LOP3.LUT R4, R4, R21, RZ, 0x3c, !PT ;  /* 0x0000001504048212 */ /* 0x000fc600078e3cff */
[----:B------:R-:W4:Y:S01]  /*0420*/  @P1 LDG.E R21, desc[UR4][R10.64+0x20] ;  /* 0x000020040a151981 */ /* 0x000f22000c1e1900 */
[----:B------:R-:W-:-:S03]  /*0430*/  @!P0 LOP3.LUT R2, R2, R23, RZ, 0x3c, !PT ;  /* 0x0000001702028212 */ /* 0x000fc600078e3cff */
[----:B------:R-:W4:Y:S01]  /*0440*/  @P2 LDG.E R23, desc[UR4][R10.64+0x2c] ;  /* 0x00002c040a172981 */ /* 0x000f22000c1e1900 */
[----:B------:R-:W-:-:S03]  /*0450*/  @P1 LOP3.LUT R4, R4, R25, RZ, 0x3c, !PT ;  /* 0x0000001904041212 */ /* 0x000fc600078e3cff */
[----:B------:R-:W4:Y:S01]  /*0460*/  @P2 LDG.E R25, desc[UR4][R10.64+0x34] ;  /* 0x000034040a192981 */ /* 0x000f22000c1e1900 */
[----:B--2---:R-:W-:-:S03]  /*0470*/  @!P0 LOP3.LUT R5, R5, R18, RZ, 0x3c, !PT ;  /* 0x0000001205058212 */ /* 0x004fc600078e3cff */
[----:B------:R-:W2:Y:S01]  /*0480*/  @P1 LDG.E R18, desc[UR4][R10.64+0x1c] ;  /* 0x00001c040a121981 */ /* 0x000ea2000c1e1900 */
[----:B---3--:R-:W-:-:S03]  /*0490*/  @P1 LOP3.LUT R3, R3, R20, RZ, 0x3c, !PT ;  /* 0x0000001403031212 */ /* 0x008fc600078e3cff */
[----:B------:R-:W3:Y:S01]  /*04a0*/  @P2 LDG.E R20, desc[UR4][R10.64+0x30] ;  /* 0x000030040a142981 */ /* 0x000ee2000c1e1900 */
[----:B----4-:R-:W-:-:S03]  /*04b0*/  @P2 LOP3.LUT R3, R3, R22, RZ, 0x3c, !PT ;  /* 0x0000001603032212 */ /* 0x010fc600078e3cff */
[----:B------:R-:W4:Y:S01]  /*04c0*/  @P3 LDG.E R22, desc[UR4][R10.64+0x4c] ;  /* 0x00004c040a163981 */ /* 0x000f22000c1e1900 */
[----:B------:R-:W-:-:S04]  /*04d0*/  @P3 LOP3.LUT R15, R15, R28, RZ, 0x3c, !PT ;  /* 0x0000001c0f0f3212 */ /* 0x000fc800078e3cff */
[----:B------:R-:W-:Y:S02]  /*04e0*/  @P4 LOP3.LUT R15, R15, R26, RZ, 0x3c, !PT ;  /* 0x0000001a0f0f4212 */ /* 0x000fe400078e3cff */
[----:B------:R-:W-:Y:S01]  /*04f0*/  @P1 LOP3.LUT R2, R2, R21, RZ, 0x3c, !PT ;  /* 0x0000001502021212 */ /* 0x000fe200078e3cff */
[----:B------:R-:W4:Y:S04]  /*0500*/  @P5 LDG.E R26, desc[UR4][R10.64+0x64] ;  /* 0x000064040a1a5981 */ /* 0x000f28000c1e1900 */
[----:B------:R-:W4:Y:S01]  /*0510*/  @P3 LDG.E R21, desc[UR4][R10.64+0x40] ;  /* 0x000040040a153981 */ /* 0x000f22000c1e1900 */
[----:B------:R-:W-:Y:S02]  /*0520*/  @P2 LOP3.LUT R4, R4, R23, RZ, 0x3c, !PT ;  /* 0x0000001704042212 */ /* 0x000fe400078e3cff */
[----:B------:R-:W-:Y:S01]  /*0530*/  @P2 LOP3.LUT R2, R2, R25, RZ, 0x3c, !PT ;  /* 0x0000001902022212 */ /* 0x000fe200078e3cff */
[----:B------:R-:W4:Y:S04]  /*0540*/  @P3 LDG.E R23, desc[UR4][R10.64+0x48] ;  /* 0x000048040a173981 */ /* 0x000f28000c1e1900 */
[----:B------:R-:W4:Y:S01]  /*0550*/  @P4 LDG.E R25, desc[UR4][R10.64+0x54] ;  /* 0x000054040a194981 */ /* 0x000f22000c1e1900 */
[----:B--2---:R-:W-:-:S03]  /*0560*/  @P1 LOP3.LUT R5, R5, R18, RZ, 0x3c, !PT ;  /* 0x0000001205051212 */ /* 0x004fc600078e3cff */
[----:B------:R-:W2:Y:S01]  /*0570*/  @P3 LDG.E R18, desc[UR4][R10.64+0x44] ;  /* 0x000044040a123981 */ /* 0x000ea2000c1e1900 */
[----:B---3--:R-:W-:-:S03]  /*0580*/  @P2 LOP3.LUT R5, R5, R20, RZ, 0x3c, !PT ;  /* 0x0000001405052212 */ /* 0x008fc600078e3cff */
[----:B------:R-:W3:Y:S01]  /*0590*/  @P4 LDG.E R20, desc[UR4][R10.64+0x58] ;  /* 0x000058040a144981 */ /* 0x000ee2000c1e1900 */
[----:B----4-:R-:W-:-:S03]  /*05a0*/  @P3 LOP3.LUT R3, R3, R22, RZ, 0x3c, !PT ;  /* 0x0000001603033212 */ /* 0x010fc600078e3cff */
[----:B------:R-:W4:Y:S01]  /*05b0*/  @P4 LDG.E R22, desc[UR4][R10.64+0x60] ;  /* 0x000060040a164981 */ /* 0x000f22000c1e1900 */
[----:B------:R-:W-:Y:S02]  /*05c0*/  LOP3.LUT P0, RZ, R24, 0x80, RZ, 0xc0, !PT ;  /* 0x0000008018ff7812 */ /* 0x000fe4000780c0ff */
[----:B------:R-:W-:Y:S02]  /*05d0*/  @P5 LOP3.LUT R15, R15, R26, RZ, 0x3c, !PT ;  /* 0x0000001a0f0f5212 */ /* 0x000fe400078e3cff */
[----:B------:R-:W4:Y:S01]  /*05e0*/  @P6 LDG.E R26, desc[UR4][R10.64+0x78] ;  /* 0x000078040a1a6981 */ /* 0x000f22000c1e1900 */
[----:B------:R-:W-:-:S03]  /*05f0*/  @P3 LOP3.LUT R4, R4, R21, RZ, 0x3c, !PT ;  /* 0x0000001504043212 */ /* 0x000fc600078e3cff */
[----:B------:R-:W4:Y:S01]  /*0600*/  @P4 LDG.E R21, desc[UR4][R10.64+0x5c] ;  /* 0x00005c040a154981 */ /* 0x000f22000c1e1900 */
[----:B------:R-:W-:-:S03]  /*0610*/  @P3 LOP3.LUT R2, R2, R23, RZ, 0x3c, !PT ;  /* 0x0000001702023212 */ /* 0x000fc600078e3cff */
[----:B------:R-:W4:Y:S01]  /*0620*/  @P5 LDG.E R23, desc[UR4][R10.64+0x68] ;  /* 0x000068040a175981 */ /* 0x000f22000c1e1900 */
[----:B------:R-:W-:-:S03]  /*0630*/  @P4 LOP3.LUT R4, R4, R25, RZ, 0x3c, !PT ;  /* 0x0000001904044212 */ /* 0x000fc600078e3cff */
[----:B------:R-:W4:Y:S01]  /*0640*/  @P5 LDG.E R25, desc[UR4][R10.64+0x70] ;  /* 0x000070040a195981 */ /* 0x000f22000c1e1900 */
[----:B--2---:R-:W-:-:S03]  /*0650*/  @P3 LOP3.LUT R5, R5, R18, RZ, 0x3c, !PT ;  /* 0x0000001205053212 */ /* 0x004fc600078e3cff */
[----:B------:R-:W2:Y:S01]  /*0660*/  @P5 LDG.E R18, desc[UR4][R10.64+0x6c] ;  /* 0x00006c040a125981 */ /* 0x000ea2000c1e1900 */
[----:B---3--:R-:W-:-:S03]  /*0670*/  @P4 LOP3.LUT R5, R5, R20, RZ, 0x3c, !PT ;  /* 0x0000001405054212 */ /* 0x008fc600078e3cff */
[----:B------:R-:W3:Y:S01]  /*0680*/  @P5 LDG.E R20, desc[UR4][R10.64+0x74] ;  /* 0x000074040a145981 */ /* 0x000ee2000c1e1900 */
[----:B----4-:R-:W-:-:S03]  /*0690*/  @P4 LOP3.LUT R3, R3, R22, RZ, 0x3c, !PT ;  /* 0x0000001603034212 */ /* 0x010fc600078e3cff */
[----:B------:R-:W4:Y:S01]  /*06a0*/  @P0 LDG.E R22, desc[UR4][R10.64+0x8c] ;  /* 0x00008c040a160981 */ /* 0x000f22000c1e1900 */
[----:B------:R-:W-:-:S03]  /*06b0*/  @P6 LOP3.LUT R15, R15, R26, RZ, 0x3c, !PT ;  /* 0x0000001a0f0f6212 */ /* 0x000fc600078e3cff */
        /* <DEDUP_REMOVED lines=13> */
[----:B------:R-:W-:Y:S02]  /*0790*/  @P6 LOP3.LUT R4, R4, R27, RZ, 0x3c, !PT ;  /* 0x0000001b04046212 */ /* 0x000fe400078e3cff */
[----:B------:R-:W-:Y:S02]  /*07a0*/  @P6 LOP3.LUT R2, R2, R21, RZ, 0x3c, !PT ;  /* 0x0000001502026212 */ /* 0x000fe400078e3cff */
[----:B------:R-:W-:Y:S02]  /*07b0*/  @P0 LOP3.LUT R4, R4, R23, RZ, 0x3c, !PT ;  /* 0x0000001704040212 */ /* 0x000fe400078e3cff */
[----:B------:R-:W-:Y:S02]  /*07c0*/  @P0 LOP3.LUT R2, R2, R25, RZ, 0x3c, !PT ;  /* 0x0000001902020212 */ /* 0x000fe400078e3cff */
[----:B--2---:R-:W-:Y:S02]  /*07d0*/  @P6 LOP3.LUT R5, R5, R18, RZ, 0x3c, !PT ;  /* 0x0000001205056212 */ /* 0x004fe400078e3cff */
[----:B---3--:R-:W-:-:S02]  /*07e0*/  @P6 LOP3.LUT R3, R3, R20, RZ, 0x3c, !PT ;  /* 0x0000001403036212 */ /* 0x008fc400078e3cff */
[----:B----4-:R-:W-:Y:S02]  /*07f0*/  @P0 LOP3.LUT R5, R5, R22, RZ, 0x3c, !PT ;  /* 0x0000001605050212 */ /* 0x010fe400078e3cff */
[----:B------:R-:W-:Y:S02]  /*0800*/  @P0 LOP3.LUT R3, R3, R26, RZ, 0x3c, !PT ;  /* 0x0000001a03030212 */ /* 0x000fe400078e3cff */
[----:B------:R-:W-:-:S13]  /*0810*/  R2P PR, R24.B1, 0x7f ;  /* 0x0000007f18007804 */ /* 0x000fda0000001000 */
[----:B------:R-:W2:Y:S04]  /*0820*/  @P0 LDG.E R18, desc[UR4][R10.64+0xa0] ;  /* 0x0000a0040a120981 */ /* 0x000ea8000c1e1900 */
[----:B------:R-:W3:Y:S04]  /*0830*/  @P1 LDG.E R22, desc[UR4][R10.64+0xb4] ;  /* 0x0000b4040a161981 */ /* 0x000ee8000c1e1900 */
[----:B------:R-:W4:Y:S04]  /*0840*/  @P2 LDG.E R26, desc[UR4][R10.64+0xc8] ;  /* 0x0000c8040a1a2981 */ /* 0x000f28000c1e1900 */
[----:B------:R-:W4:Y:S04]  /*0850*/  @P3 LDG.E R28, desc[UR4][R10.64+0xdc] ;  /* 0x0000dc040a1c3981 */ /* 0x000f28000c1e1900 */
[----:B------:R-:W4:Y:S04]  /*0860*/  @P0 LDG.E R23, desc[UR4][R10.64+0xa4] ;  /* 0x0000a4040a170981 */ /* 0x000f28000c1e1900 */
[----:B------:R-:W4:Y:S04]  /*0870*/  @P0 LDG.E R20, desc[UR4][R10.64+0xa8] ;  /* 0x0000a8040a140981 */ /* 0x000f28000c1e1900 */
[----:B------:R-:W4:Y:S04]  /*0880*/  @P4 LDG.E R25, desc[UR4][R10.64+0xf0] ;  /* 0x0000f0040a194981 */ /* 0x000f28000c1e1900 */
        /* <DEDUP_REMOVED lines=21> */
[----:B------:R-:W-:Y:S02]  /*09e0*/  LOP3.LUT P0, RZ, R24, 0x8000, RZ, 0xc0, !PT ;  /* 0x0000800018ff7812 */ /* 0x000fe4000780c0ff */
[----:B----4-:R-:W-:Y:S01]  /*09f0*/  @P5 LOP3.LUT R15, R15, R26, RZ, 0x3c, !PT ;  /* 0x0000001a0f0f5212 */ /* 0x010fe200078e3cff */
[----:B------:R-:W4:Y:S04]  /*0a00*/  @P3 LDG.E R24, desc[UR4][R10.64+0xe4] ;  /* 0x0000e4040a183981 */ /* 0x000f28000c1e1900 */
[----:B------:R-:W2:Y:S01]  /*0a10*/  @P6 LDG.E R26, desc[UR4][R10.64+0x118] ;  /* 0x000118040a1a6981 */ /* 0x000ea2000c1e1900 */
        /* <DEDUP_REMOVED lines=8> */
[----:B---3--:R-:W-:-:S03]  /*0aa0*/  @P2 LOP3.LUT R3, R3, R22, RZ, 0x3c, !PT ;  /* 0x0000001603032212 */ /* 0x008fc600078e3cff */
[----:B------:R-:W3:Y:S01]  /*0ab0*/  @P4 LDG.E R22, desc[UR4][R10.64+0x100] ;  /* 0x000100040a164981 */ /* 0x000ee2000c1e1900 */
[----:B--2---:R-:W-:-:S03]  /*0ac0*/  @P6 LOP3.LUT R15, R15, R26, RZ, 0x3c, !PT ;  /* 0x0000001a0f0f6212 */ /* 0x004fc600078e3cff */
[----:B------:R-:W2:Y:S01]  /*0ad0*/  @P0 LDG.E R26, desc[UR4][R10.64+0x12c] ;  /* 0x00012c040a1a0981 */ /* 0x000ea2000c1e1900 */
[----:B----4-:R-:W-:-:S03]  /*0ae0*/  @P2 LOP3.LUT R2, R2, R23, RZ, 0x3c, !PT ;  /* 0x0000001702022212 */ /* 0x010fc600078e3cff */
[----:B------:R-:W4:Y:S01]  /*0af0*/  @P4 LDG.E R23, desc[UR4][R10.64+0xfc] ;  /* 0x0000fc040a174981 */ /* 0x000f22000c1e1900 */
[----:B------:R-:W-:-:S03]  /*0b00*/  @P2 LOP3.LUT R5, R5, R20, RZ, 0x3c, !PT ;  /* 0x0000001405052212 */ /* 0x000fc600078e3cff */
[----:B------:R-:W4:Y:S01]  /*0b10*/  @P4 LDG.E R20, desc[UR4][R10.64+0xf8] ;  /* 0x0000f8040a144981 */ /* 0x000f22000c1e1900 */
[----:B------:R-:W-:Y:S02]  /*0b20*/  @P3 LOP3.LUT R2, R2, R27, RZ, 0x3c, !PT ;  /* 0x0000001b02023212 */ /* 0x000fe400078e3cff */
[----:B------:R-:W-:Y:S01]  /*0b30*/  @P3 LOP3.LUT R4, R4, R25, RZ, 0x3c, !PT ;  /* 0x0000001904043212 */ /* 0x000fe200078e3cff */
[----:B------:R-:W4:Y:S01]  /*0b40*/  @P5 LDG.E R27, desc[UR4][R10.64+0x110] ;  /* 0x000110040a1b5981 */ /* 0x000f22000c1e1900 */
[----:B------:R-:W-:-:S03]  /*0b50*/  @P3 LOP3.LUT R5, R5, R24, RZ, 0x3c, !PT ;  /* 0x0000001805053212 */ /* 0x000fc600078e3cff */
[----:B------:R-:W4:Y:S04]  /*0b60*/  @P5 LDG.E R25, desc[UR4][R10.64+0x108] ;  /* 0x000108040a195981 */ /* 0x000f28000c1e1900 */
        /* <DEDUP_REMOVED lines=19> */
[----:B------:R-:W-:-:S05]  /*0ca0*/  VIADD R19, R19, 0x10 ;  /* 0x0000001013137836 */ /* 0x000fca0000000000 */
[----:B------:R-:W-:Y:S02]  /*0cb0*/  ISETP.NE.AND P1, PT, R19, 0x20, PT ;  /* 0x000000201300780c */ /* 0x000fe40003f25270 */
[----:B------:R-:W-:Y:S02]  /*0cc0*/  @P5 LOP3.LUT R3, R3, R18, RZ, 0x3c, !PT ;  /* 0x0000001203035212 */ /* 0x000fe400078e3cff */
[----:B------:R-:W-:Y:S02]  /*0cd0*/  @P6 LOP3.LUT R4, R4, R21, RZ, 0x3c, !PT ;  /* 0x0000001504046212 */ /* 0x000fe400078e3cff */
[----:B---3--:R-:W-:-:S04]  /*0ce0*/  @P6 LOP3.LUT R3, R3, R22, RZ, 0x3c, !PT ;  /* 0x0000001603036212 */ /* 0x008fc800078e3cff */
[----:B--2---:R-:W-:Y:S02]  /*0cf0*/  @P0 LOP3.LUT R3, R3, R26, RZ, 0x3c, !PT ;  /* 0x0000001a03030212 */ /* 0x004fe400078e3cff */
[----:B----4-:R-:W-:Y:S02]  /*0d00*/  @P6 LOP3.LUT R2, R2, R23, RZ, 0x3c, !PT ;  /* 0x0000001702026212 */ /* 0x010fe400078e3cff */
[----:B------:R-:W-:Y:S02]  /*0d10*/  @P6 LOP3.LUT R5, R5, R20, RZ, 0x3c, !PT ;  /* 0x0000001405056212 */ /* 0x000fe400078e3cff */
[----:B------:R-:W-:Y:S02]  /*0d20*/  @P0 LOP3.LUT R2, R2, R27, RZ, 0x3c, !PT ;  /* 0x0000001b02020212 */ /* 0x000fe400078e3cff */
[----:B------:R-:W-:Y:S02]  /*0d30*/  @P0 LOP3.LUT R4, R4, R25, RZ, 0x3c, !PT ;  /* 0x0000001904040212 */ /* 0x000fe400078e3cff */
[----:B------:R-:W-:Y:S01]  /*0d40*/  @P0 LOP3.LUT R5, R5, R24, RZ, 0x3c, !PT ;  /* 0x0000001805050212 */ /* 0x000fe200078e3cff */
[----:B------:R-:W-:Y:S06]  /*0d50*/  @P1 BRA `(.L_x_48) ;  /* 0xfffffff400481947 */ /* 0x000fec000383ffff */
[----:B------:R-:W-:-:S05]  /*0d60*/  VIADD R17, R17, 0x1 ;  /* 0x0000000111117836 */ /* 0x000fca0000000000 */
[----:B------:R-:W-:-:S13]  /*0d70*/  ISETP.NE.AND P0, PT, R17, 0x5, PT ;  /* 0x000000051100780c */ /* 0x000fda0003f05270 */
[----:B------:R-:W-:Y:S05]  /*0d80*/  @P0 BRA `(.L_x_49) ;  /* 0xfffffff400300947 */ /* 0x000fea000383ffff */
[----:B------:R0:W-:Y:S01]  /*0d90*/  STG.E.64 desc[UR4][R6.64+0x8], R4 ;  /* 0x0000080406007986 */ /* 0x0001e2000c101b04 */
[----:B------:R-:W-:Y:S01]  /*0da0*/  VIADD R14, R14, 0x1 ;  /* 0x000000010e0e7836 */ /* 0x000fe20000000000 */
[----:B------:R-:W-:Y:S02]  /*0db0*/  LOP3.LUT R11, R13, 0x3, RZ, 0xc0, !PT ;  /* 0x000000030d0b7812 */ /* 0x000fe400078ec0ff */
[----:B------:R0:W-:Y:S02]  /*0dc0*/  STG.E.64 desc[UR4][R6.64+0x10], R2 ;  /* 0x0000100206007986 */ /* 0x0001e4000c101b04 */
[----:B------:R-:W-:Y:S02]  /*0dd0*/  ISETP.GE.U32.AND P0, PT, R14, R11, PT ;  /* 0x0000000b0e00720c */ /* 0x000fe40003f06070 */
[----:B------:R0:W-:Y:S11]  /*0de0*/  STG.E desc[UR4][R6.64+0x4], R15 ;  /* 0x0000040f06007986 */ /* 0x0001f6000c101904 */
[----:B------:R-:W-:Y:S05]  /*0df0*/  @!P0 BRA `(.L_x_50) ;  /* 0xfffffff400048947 */ /* 0x000fea000383ffff */
.L_x_47:
[----:B------:R-:W-:Y:S05]  /*0e00*/  BSYNC.RECONVERGENT B1 ;  /* 0x0000000000017941 */ /* 0x000fea0003800200 */
.L_x_46:
[C---:B------:R-:W-:Y:S01]  /*0e10*/  ISETP.GT.U32.AND P0, PT, R13.reuse, 0x3, PT ;  /* 0x000000030d00780c */ /* 0x040fe20003f04070 */
[----:B------:R-:W-:Y:S01]  /*0e20*/  VIADD R12, R12, 0x1 ;  /* 0x000000010c0c7836 */ /* 0x000fe20000000000 */
[--C-:B------:R-:W-:Y:S02]  /*0e30*/  SHF.R.U64 R13, R13, 0x2, R0.reuse ;  /* 0x000000020d0d7819 */ /* 0x100fe40000001200 */
[----:B------:R-:W-:Y:S02]  /*0e40*/  ISETP.GT.U32.AND.EX P0, PT, R0, RZ, PT, P0 ;  /* 0x000000ff0000720c */ /* 0x000fe40003f04100 */
[----:B------:R-:W-:-:S11]  /*0e50*/  SHF.R.U32.HI R0, RZ, 0x2, R0 ;  /* 0x00000002ff007819 */ /* 0x000fd60000011600 */
[----:B------:R-:W-:Y:S05]  /*0e60*/  @P0 BRA `(.L_x_51) ;  /* 0xfffffff000c80947 */ /* 0x000fea000383ffff */
.L_x_45:
[----:B------:R-:W-:Y:S05]  /*0e70*/  BSYNC.RECONVERGENT B0 ;  /* 0x0000000000007941 */ /* 0x000fea0003800200 */
.L_x_44:
[----:B------:R-:W-:Y:S04]  /*0e80*/  STG.E.64 desc[UR4][R6.64+0x18], RZ ;  /* 0x000018ff06007986 */ /* 0x000fe8000c101b04 */
[----:B------:R-:W-:Y:S04]  /*0e90*/  STG.E desc[UR4][R6.64+0x20], RZ ;  /* 0x000020ff06007986 */ /* 0x000fe8000c101904 */
[----:B------:R-:W-:Y:S01]  /*0ea0*/  STG.E.64 desc[UR4][R6.64+0x28], RZ ;  /* 0x000028ff06007986 */ /* 0x000fe2000c101b04 */
[----:B------:R-:W-:Y:S05]  /*0eb0*/  EXIT ;  /* 0x000000000000794d */ /* 0x000fea0003800000 */
.L_x_52:
        /* <DEDUP_REMOVED lines=12> */
.L_x_58:


//--------------------- .nv.global.init           --------------------------
	.section	.nv.global.init,"aw",@progbits
	.align	4
.nv.global.init:
	.type		mrg32k3aM1SubSeq,@object
	.size		mrg32k3aM1SubSeq,(mrg32k3aM2SubSeq - mrg32k3aM1SubSeq)
mrg32k3aM1SubSeq:
        /*0000*/ 	.byte	0x0b, 0xcc, 0xee, 0x04, 0x73, 0x29, 0x8b, 0x6f, 0xf6, 0x53, 0x03, 0xf6, 0x23, 0xf6, 0xea, 0xda
        /* <DEDUP_REMOVED lines=125> */
	.type		mrg32k3aM2SubSeq,@object
	.size		mrg32k3aM2SubSeq,(mrg32k3aM1 - mrg32k3aM2SubSeq)
mrg32k3aM2SubSeq:
        /* <DEDUP_REMOVED lines=126> */
	.type		mrg32k3aM1,@object
	.size		mrg32k3aM1,(mrg32k3aM1Seq - mrg32k3aM1)
mrg32k3aM1:
        /* <DEDUP_REMOVED lines=144> */
	.type		mrg32k3aM1Seq,@object
	.size		mrg32k3aM1Seq,(mrg32k3aM2 - mrg32k3aM1Seq)
mrg32k3aM1Seq:
        /* <DEDUP_REMOVED lines=144> */
	.type		mrg32k3aM2,@object
	.size		mrg32k3aM2,(mrg32k3aM2Seq - mrg32k3aM2)
mrg32k3aM2:
        /* <DEDUP_REMOVED lines=144> */
	.type		mrg32k3aM2Seq,@object
	.size		mrg32k3aM2Seq,(precalc_xorwow_matrix - mrg32k3aM2Seq)
mrg32k3aM2Seq:
        /* <DEDUP_REMOVED lines=144> */
	.type		precalc_xorwow_matrix,@object
	.size		precalc_xorwow_matrix,(precalc_xorwow_offset_matrix - precalc_xorwow_matrix)
precalc_xorwow_matrix:
        /* <DEDUP_REMOVED lines=6400> */
	.type		precalc_xorwow_offset_matrix,@object
	.size		precalc_xorwow_offset_matrix,(.L_1 - precalc_xorwow_offset_matrix)
precalc_xorwow_offset_matrix:
        /* <DEDUP_REMOVED lines=6400> */
.L_1:


//--------------------- .nv.shared._Z10sum_blocksPfS_S_i --------------------------
	.section	.nv.shared._Z10sum_blocksPfS_S_i,"aw",@nobits
	.sectionflags	@""
	.align	4
.nv.shared._Z10sum_blocksPfS_S_i:
	.zero		1536


//--------------------- .nv.shared.reserved.0     --------------------------
	.section	.nv.shared.reserved.0,"aw",@nobits
	.weak		__nv_reservedSMEM_offset_0_alias
	.size		__nv_reservedSMEM_offset_0_alias, 0, 64
	.other		__nv_reservedSMEM_offset_0_alias,@"STO_CUDA_RESERVED_SHARED STV_DEFAULT"
__nv_reservedSMEM_offset_0_alias:
	.zero		0
	.zero		64


//--------------------- .nv.constant0._Z10sum_blocksPfS_S_i --------------------------
	.section	.nv.constant0._Z10sum_blocksPfS_S_i,"a",@progbits
	.sectionflags	@""
	.align	4
.nv.constant0._Z10sum_blocksPfS_S_i:
	.zero		924


//--------------------- .nv.constant0._Z12sample_thetaP17curandStateXORWOWPfPiS1_ffi --------------------------
	.section	.nv.constant0._Z12sample_thetaP17curandStateXORWOWPfPiS1_ffi,"a",@progbits
	.sectionflags	@""
	.align	4
.nv.constant0._Z12sample_thetaP17curandStateXORWOWPfPiS1_ffi:
	.zero		940


//--------------------- .nv.constant0._Z12setup_kernelP17curandStateXORWOWj --------------------------
	.section	.nv.constant0._Z12setup_kernelP17curandStateXORWOWj,"a",@progbits
	.sectionflags	@""
	.align	4
.nv.constant0._Z12setup_kernelP17curandStateXORWOWj:
	.zero		908


//--------------------- SYMBOLS --------------------------

	.type		.nv.reservedSmem.offset0,@object
	.size		.nv.reservedSmem.offset0,0x4
	.type		.nv.reservedSmem.cap,@object
	.size		.nv.reservedSmem.cap,0x4
